//
// Generated by NVIDIA NVVM Compiler
//
// Compiler Build ID: CL-36424714
// Cuda compilation tools, release 13.0, V13.0.88
// Based on NVVM 20.0.0
//

.version 9.0
.target sm_100
.address_size 64

	// .globl	_Z7SshrinkPKffPfi

.visible .entry _Z7SshrinkPKffPfi(
	.param .u64 .ptr .align 1 _Z7SshrinkPKffPfi_param_0,
	.param .f32 _Z7SshrinkPKffPfi_param_1,
	.param .u64 .ptr .align 1 _Z7SshrinkPKffPfi_param_2,
	.param .u32 _Z7SshrinkPKffPfi_param_3
)
{
	.reg .pred 	%p<4>;
	.reg .b32 	%r<6>;
	.reg .b32 	%f<8>;
	.reg .b64 	%rd<8>;

	ld.param.u64 	%rd2, [_Z7SshrinkPKffPfi_param_0];
	ld.param.f32 	%f2, [_Z7SshrinkPKffPfi_param_1];
	ld.param.u64 	%rd3, [_Z7SshrinkPKffPfi_param_2];
	ld.param.u32 	%r2, [_Z7SshrinkPKffPfi_param_3];
	mov.u32 	%r3, %tid.x;
	mov.u32 	%r4, %ntid.x;
	mov.u32 	%r5, %ctaid.x;
	mad.lo.s32 	%r1, %r4, %r5, %r3;
	setp.ge.s32 	%p1, %r1, %r2;
	@%p1 bra 	$L__BB0_3;
	cvta.to.global.u64 	%rd4, %rd3;
	cvta.to.global.u64 	%rd5, %rd2;
	mul.wide.s32 	%rd6, %r1, 4;
	add.s64 	%rd7, %rd5, %rd6;
	ld.global.f32 	%f3, [%rd7];
	abs.f32 	%f4, %f3;
	setp.gt.f32 	%p2, %f4, %f2;
	sub.f32 	%f5, %f4, %f2;
	selp.f32 	%f1, %f5, 0f00000000, %p2;
	add.s64 	%rd1, %rd4, %rd6;
	st.global.f32 	[%rd1], %f1;
	ld.global.f32 	%f6, [%rd7];
	setp.geu.f32 	%p3, %f6, 0f00000000;
	@%p3 bra 	$L__BB0_3;
	neg.f32 	%f7, %f1;
	st.global.f32 	[%rd1], %f7;
$L__BB0_3:
	ret;

}
	// .globl	_Z10Sset_arrayPfif
.visible .entry _Z10Sset_arrayPfif(
	.param .u64 .ptr .align 1 _Z10Sset_arrayPfif_param_0,
	.param .u32 _Z10Sset_arrayPfif_param_1,
	.param .f32 _Z10Sset_arrayPfif_param_2
)
{
	.reg .pred 	%p<2>;
	.reg .b32 	%r<6>;
	.reg .b32 	%f<2>;
	.reg .b64 	%rd<5>;

	ld.param.u64 	%rd1, [_Z10Sset_arrayPfif_param_0];
	ld.param.u32 	%r2, [_Z10Sset_arrayPfif_param_1];
	ld.param.f32 	%f1, [_Z10Sset_arrayPfif_param_2];
	mov.u32 	%r3, %tid.x;
	mov.u32 	%r4, %ntid.x;
	mov.u32 	%r5, %ctaid.x;
	mad.lo.s32 	%r1, %r4, %r5, %r3;
	setp.ge.s32 	%p1, %r1, %r2;
	@%p1 bra 	$L__BB1_2;
	cvta.to.global.u64 	%rd2, %rd1;
	mul.wide.s32 	%rd3, %r1, 4;
	add.s64 	%rd4, %rd2, %rd3;
	st.global.f32 	[%rd4], %f1;
$L__BB1_2:
	ret;

}
	// .globl	_Z8Sset_nzxPbPKfif
.visible .entry _Z8Sset_nzxPbPKfif(
	.param .u64 .ptr .align 1 _Z8Sset_nzxPbPKfif_param_0,
	.param .u64 .ptr .align 1 _Z8Sset_nzxPbPKfif_param_1,
	.param .u32 _Z8Sset_nzxPbPKfif_param_2,
	.param .f32 _Z8Sset_nzxPbPKfif_param_3
)
{
	.reg .pred 	%p<3>;
	.reg .b16 	%rs<2>;
	.reg .b32 	%r<6>;
	.reg .b32 	%f<4>;
	.reg .b64 	%rd<9>;

	ld.param.u64 	%rd1, [_Z8Sset_nzxPbPKfif_param_0];
	ld.param.u64 	%rd2, [_Z8Sset_nzxPbPKfif_param_1];
	ld.param.u32 	%r2, [_Z8Sset_nzxPbPKfif_param_2];
	ld.param.f32 	%f1, [_Z8Sset_nzxPbPKfif_param_3];
	mov.u32 	%r3, %tid.x;
	mov.u32 	%r4, %ntid.x;
	mov.u32 	%r5, %ctaid.x;
	mad.lo.s32 	%r1, %r4, %r5, %r3;
	setp.ge.s32 	%p1, %r1, %r2;
	@%p1 bra 	$L__BB2_2;
	cvta.to.global.u64 	%rd3, %rd2;
	cvta.to.global.u64 	%rd4, %rd1;
	cvt.s64.s32 	%rd5, %r1;
	mul.wide.s32 	%rd6, %r1, 4;
	add.s64 	%rd7, %rd3, %rd6;
	ld.global.f32 	%f2, [%rd7];
	abs.f32 	%f3, %f2;
	setp.gt.f32 	%p2, %f3, %f1;
	selp.u16 	%rs1, 1, 0, %p2;
	add.s64 	%rd8, %rd4, %rd5;
	st.global.u8 	[%rd8], %rs1;
$L__BB2_2:
	ret;

}
	// .globl	_Z12Sscale_arrayPKfifPf
.visible .entry _Z12Sscale_arrayPKfifPf(
	.param .u64 .ptr .align 1 _Z12Sscale_arrayPKfifPf_param_0,
	.param .u32 _Z12Sscale_arrayPKfifPf_param_1,
	.param .f32 _Z12Sscale_arrayPKfifPf_param_2,
	.param .u64 .ptr .align 1 _Z12Sscale_arrayPKfifPf_param_3
)
{
	.reg .pred 	%p<2>;
	.reg .b32 	%r<6>;
	.reg .b32 	%f<4>;
	.reg .b64 	%rd<8>;

	ld.param.u64 	%rd1, [_Z12Sscale_arrayPKfifPf_param_0];
	ld.param.u32 	%r2, [_Z12Sscale_arrayPKfifPf_param_1];
	ld.param.f32 	%f1, [_Z12Sscale_arrayPKfifPf_param_2];
	ld.param.u64 	%rd2, [_Z12Sscale_arrayPKfifPf_param_3];
	mov.u32 	%r3, %tid.x;
	mov.u32 	%r4, %ntid.x;
	mov.u32 	%r5, %ctaid.x;
	mad.lo.s32 	%r1, %r4, %r5, %r3;
	setp.ge.s32 	%p1, %r1, %r2;
	@%p1 bra 	$L__BB3_2;
	cvta.to.global.u64 	%rd3, %rd1;
	cvta.to.global.u64 	%rd4, %rd2;
	mul.wide.s32 	%rd5, %r1, 4;
	add.s64 	%rd6, %rd3, %rd5;
	ld.global.f32 	%f2, [%rd6];
	mul.f32 	%f3, %f1, %f2;
	add.s64 	%rd7, %rd4, %rd5;
	st.global.f32 	[%rd7], %f3;
$L__BB3_2:
	ret;

}
	// .globl	_Z11Sadd_arraysPKfS0_Pfi
.visible .entry _Z11Sadd_arraysPKfS0_Pfi(
	.param .u64 .ptr .align 1 _Z11Sadd_arraysPKfS0_Pfi_param_0,
	.param .u64 .ptr .align 1 _Z11Sadd_arraysPKfS0_Pfi_param_1,
	.param .u64 .ptr .align 1 _Z11Sadd_arraysPKfS0_Pfi_param_2,
	.param .u32 _Z11Sadd_arraysPKfS0_Pfi_param_3
)
{
	.reg .pred 	%p<2>;
	.reg .b32 	%r<6>;
	.reg .b32 	%f<4>;
	.reg .b64 	%rd<11>;

	ld.param.u64 	%rd1, [_Z11Sadd_arraysPKfS0_Pfi_param_0];
	ld.param.u64 	%rd2, [_Z11Sadd_arraysPKfS0_Pfi_param_1];
	ld.param.u64 	%rd3, [_Z11Sadd_arraysPKfS0_Pfi_param_2];
	ld.param.u32 	%r2, [_Z11Sadd_arraysPKfS0_Pfi_param_3];
	mov.u32 	%r3, %tid.x;
	mov.u32 	%r4, %ntid.x;
	mov.u32 	%r5, %ctaid.x;
	mad.lo.s32 	%r1, %r4, %r5, %r3;
	setp.ge.s32 	%p1, %r1, %r2;
	@%p1 bra 	$L__BB4_2;
	cvta.to.global.u64 	%rd4, %rd1;
	cvta.to.global.u64 	%rd5, %rd2;
	cvta.to.global.u64 	%rd6, %rd3;
	mul.wide.s32 	%rd7, %r1, 4;
	add.s64 	%rd8, %rd4, %rd7;
	ld.global.f32 	%f1, [%rd8];
	add.s64 	%rd9, %rd5, %rd7;
	ld.global.f32 	%f2, [%rd9];
	add.f32 	%f3, %f1, %f2;
	add.s64 	%rd10, %rd6, %rd7;
	st.global.f32 	[%rd10], %f3;
$L__BB4_2:
	ret;

}
	// .globl	_Z20Scalculate_inner_valPKffS0_Pfi
.visible .entry _Z20Scalculate_inner_valPKffS0_Pfi(
	.param .u64 .ptr .align 1 _Z20Scalculate_inner_valPKffS0_Pfi_param_0,
	.param .f32 _Z20Scalculate_inner_valPKffS0_Pfi_param_1,
	.param .u64 .ptr .align 1 _Z20Scalculate_inner_valPKffS0_Pfi_param_2,
	.param .u64 .ptr .align 1 _Z20Scalculate_inner_valPKffS0_Pfi_param_3,
	.param .u32 _Z20Scalculate_inner_valPKffS0_Pfi_param_4
)
{
	.reg .pred 	%p<2>;
	.reg .b32 	%r<6>;
	.reg .b32 	%f<6>;
	.reg .b64 	%rd<11>;

	ld.param.u64 	%rd1, [_Z20Scalculate_inner_valPKffS0_Pfi_param_0];
	ld.param.f32 	%f1, [_Z20Scalculate_inner_valPKffS0_Pfi_param_1];
	ld.param.u64 	%rd2, [_Z20Scalculate_inner_valPKffS0_Pfi_param_2];
	ld.param.u64 	%rd3, [_Z20Scalculate_inner_valPKffS0_Pfi_param_3];
	ld.param.u32 	%r2, [_Z20Scalculate_inner_valPKffS0_Pfi_param_4];
	mov.u32 	%r3, %tid.x;
	mov.u32 	%r4, %ntid.x;
	mov.u32 	%r5, %ctaid.x;
	mad.lo.s32 	%r1, %r4, %r5, %r3;
	setp.ge.s32 	%p1, %r1, %r2;
	@%p1 bra 	$L__BB5_2;
	cvta.to.global.u64 	%rd4, %rd1;
	cvta.to.global.u64 	%rd5, %rd2;
	cvta.to.global.u64 	%rd6, %rd3;
	mul.wide.s32 	%rd7, %r1, 4;
	add.s64 	%rd8, %rd4, %rd7;
	ld.global.f32 	%f2, [%rd8];
	add.s64 	%rd9, %rd5, %rd7;
	ld.global.f32 	%f3, [%rd9];
	sub.f32 	%f4, %f2, %f3;
	fma.rn.f32 	%f5, %f1, %f4, %f2;
	add.s64 	%rd10, %rd6, %rd7;
	st.global.f32 	[%rd10], %f5;
$L__BB5_2:
	ret;

}
	// .globl	_Z16Sscale_sub_arrayPKffS0_S0_Pfi
.visible .entry _Z16Sscale_sub_arrayPKffS0_S0_Pfi(
	.param .u64 .ptr .align 1 _Z16Sscale_sub_arrayPKffS0_S0_Pfi_param_0,
	.param .f32 _Z16Sscale_sub_arrayPKffS0_S0_Pfi_param_1,
	.param .u64 .ptr .align 1 _Z16Sscale_sub_arrayPKffS0_S0_Pfi_param_2,
	.param .u64 .ptr .align 1 _Z16Sscale_sub_arrayPKffS0_S0_Pfi_param_3,
	.param .u64 .ptr .align 1 _Z16Sscale_sub_arrayPKffS0_S0_Pfi_param_4,
	.param .u32 _Z16Sscale_sub_arrayPKffS0_S0_Pfi_param_5
)
{
	.reg .pred 	%p<2>;
	.reg .b32 	%r<6>;
	.reg .b32 	%f<8>;
	.reg .b64 	%rd<14>;

	ld.param.u64 	%rd1, [_Z16Sscale_sub_arrayPKffS0_S0_Pfi_param_0];
	ld.param.f32 	%f1, [_Z16Sscale_sub_arrayPKffS0_S0_Pfi_param_1];
	ld.param.u64 	%rd2, [_Z16Sscale_sub_arrayPKffS0_S0_Pfi_param_2];
	ld.param.u64 	%rd3, [_Z16Sscale_sub_arrayPKffS0_S0_Pfi_param_3];
	ld.param.u64 	%rd4, [_Z16Sscale_sub_arrayPKffS0_S0_Pfi_param_4];
	ld.param.u32 	%r2, [_Z16Sscale_sub_arrayPKffS0_S0_Pfi_param_5];
	mov.u32 	%r3, %tid.x;
	mov.u32 	%r4, %ntid.x;
	mov.u32 	%r5, %ctaid.x;
	mad.lo.s32 	%r1, %r4, %r5, %r3;
	setp.ge.s32 	%p1, %r1, %r2;
	@%p1 bra 	$L__BB6_2;
	cvta.to.global.u64 	%rd5, %rd1;
	cvta.to.global.u64 	%rd6, %rd2;
	cvta.to.global.u64 	%rd7, %rd3;
	cvta.to.global.u64 	%rd8, %rd4;
	mul.wide.s32 	%rd9, %r1, 4;
	add.s64 	%rd10, %rd5, %rd9;
	ld.global.f32 	%f2, [%rd10];
	add.s64 	%rd11, %rd6, %rd9;
	ld.global.f32 	%f3, [%rd11];
	add.s64 	%rd12, %rd7, %rd9;
	ld.global.f32 	%f4, [%rd12];
	add.f32 	%f5, %f3, %f4;
	mul.f32 	%f6, %f1, %f5;
	sub.f32 	%f7, %f2, %f6;
	add.s64 	%rd13, %rd8, %rd9;
	st.global.f32 	[%rd13], %f7;
$L__BB6_2:
	ret;

}
	// .globl	_Z8SmanyOpsfPKfS0_S0_S0_Pfi
.visible .entry _Z8SmanyOpsfPKfS0_S0_S0_Pfi(
	.param .f32 _Z8SmanyOpsfPKfS0_S0_S0_Pfi_param_0,
	.param .u64 .ptr .align 1 _Z8SmanyOpsfPKfS0_S0_S0_Pfi_param_1,
	.param .u64 .ptr .align 1 _Z8SmanyOpsfPKfS0_S0_S0_Pfi_param_2,
	.param .u64 .ptr .align 1 _Z8SmanyOpsfPKfS0_S0_S0_Pfi_param_3,
	.param .u64 .ptr .align 1 _Z8SmanyOpsfPKfS0_S0_S0_Pfi_param_4,
	.param .u64 .ptr .align 1 _Z8SmanyOpsfPKfS0_S0_S0_Pfi_param_5,
	.param .u32 _Z8SmanyOpsfPKfS0_S0_S0_Pfi_param_6
)
{
	.reg .pred 	%p<2>;
	.reg .b32 	%r<6>;
	.reg .b32 	%f<9>;
	.reg .b64 	%rd<17>;

	ld.param.f32 	%f1, [_Z8SmanyOpsfPKfS0_S0_S0_Pfi_param_0];
	ld.param.u64 	%rd1, [_Z8SmanyOpsfPKfS0_S0_S0_Pfi_param_1];
	ld.param.u64 	%rd2, [_Z8SmanyOpsfPKfS0_S0_S0_Pfi_param_2];
	ld.param.u64 	%rd3, [_Z8SmanyOpsfPKfS0_S0_S0_Pfi_param_3];
	ld.param.u64 	%rd4, [_Z8SmanyOpsfPKfS0_S0_S0_Pfi_param_4];
	ld.param.u64 	%rd5, [_Z8SmanyOpsfPKfS0_S0_S0_Pfi_param_5];
	ld.param.u32 	%r2, [_Z8SmanyOpsfPKfS0_S0_S0_Pfi_param_6];
	mov.u32 	%r3, %tid.x;
	mov.u32 	%r4, %ntid.x;
	mov.u32 	%r5, %ctaid.x;
	mad.lo.s32 	%r1, %r4, %r5, %r3;
	setp.ge.s32 	%p1, %r1, %r2;
	@%p1 bra 	$L__BB7_2;
	cvta.to.global.u64 	%rd6, %rd1;
	cvta.to.global.u64 	%rd7, %rd2;
	cvta.to.global.u64 	%rd8, %rd3;
	cvta.to.global.u64 	%rd9, %rd4;
	cvta.to.global.u64 	%rd10, %rd5;
	mul.wide.s32 	%rd11, %r1, 4;
	add.s64 	%rd12, %rd6, %rd11;
	ld.global.f32 	%f2, [%rd12];
	add.s64 	%rd13, %rd7, %rd11;
	ld.global.f32 	%f3, [%rd13];
	sub.f32 	%f4, %f2, %f3;
	add.s64 	%rd14, %rd8, %rd11;
	ld.global.f32 	%f5, [%rd14];
	fma.rn.f32 	%f6, %f1, %f4, %f5;
	add.s64 	%rd15, %rd9, %rd11;
	ld.global.f32 	%f7, [%rd15];
	sub.f32 	%f8, %f6, %f7;
	add.s64 	%rd16, %rd10, %rd11;
	st.global.f32 	[%rd16], %f8;
$L__BB7_2:
	ret;

}
	// .globl	_Z17Scalculate_lambdaPKffS0_S0_S0_Pfi
.visible .entry _Z17Scalculate_lambdaPKffS0_S0_S0_Pfi(
	.param .u64 .ptr .align 1 _Z17Scalculate_lambdaPKffS0_S0_S0_Pfi_param_0,
	.param .f32 _Z17Scalculate_lambdaPKffS0_S0_S0_Pfi_param_1,
	.param .u64 .ptr .align 1 _Z17Scalculate_lambdaPKffS0_S0_S0_Pfi_param_2,
	.param .u64 .ptr .align 1 _Z17Scalculate_lambdaPKffS0_S0_S0_Pfi_param_3,
	.param .u64 .ptr .align 1 _Z17Scalculate_lambdaPKffS0_S0_S0_Pfi_param_4,
	.param .u64 .ptr .align 1 _Z17Scalculate_lambdaPKffS0_S0_S0_Pfi_param_5,
	.param .u32 _Z17Scalculate_lambdaPKffS0_S0_S0_Pfi_param_6
)
{
	.reg .pred 	%p<2>;
	.reg .b32 	%r<6>;
	.reg .b32 	%f<9>;
	.reg .b64 	%rd<17>;

	ld.param.u64 	%rd1, [_Z17Scalculate_lambdaPKffS0_S0_S0_Pfi_param_0];
	ld.param.f32 	%f1, [_Z17Scalculate_lambdaPKffS0_S0_S0_Pfi_param_1];
	ld.param.u64 	%rd2, [_Z17Scalculate_lambdaPKffS0_S0_S0_Pfi_param_2];
	ld.param.u64 	%rd3, [_Z17Scalculate_lambdaPKffS0_S0_S0_Pfi_param_3];
	ld.param.u64 	%rd4, [_Z17Scalculate_lambdaPKffS0_S0_S0_Pfi_param_4];
	ld.param.u64 	%rd5, [_Z17Scalculate_lambdaPKffS0_S0_S0_Pfi_param_5];
	ld.param.u32 	%r2, [_Z17Scalculate_lambdaPKffS0_S0_S0_Pfi_param_6];
	mov.u32 	%r3, %tid.x;
	mov.u32 	%r4, %ntid.x;
	mov.u32 	%r5, %ctaid.x;
	mad.lo.s32 	%r1, %r4, %r5, %r3;
	setp.ge.s32 	%p1, %r1, %r2;
	@%p1 bra 	$L__BB8_2;
	cvta.to.global.u64 	%rd6, %rd1;
	cvta.to.global.u64 	%rd7, %rd2;
	cvta.to.global.u64 	%rd8, %rd3;
	cvta.to.global.u64 	%rd9, %rd4;
	cvta.to.global.u64 	%rd10, %rd5;
	mul.wide.s32 	%rd11, %r1, 4;
	add.s64 	%rd12, %rd6, %rd11;
	ld.global.f32 	%f2, [%rd12];
	add.s64 	%rd13, %rd7, %rd11;
	ld.global.f32 	%f3, [%rd13];
	add.s64 	%rd14, %rd8, %rd11;
	ld.global.f32 	%f4, [%rd14];
	add.f32 	%f5, %f3, %f4;
	add.s64 	%rd15, %rd9, %rd11;
	ld.global.f32 	%f6, [%rd15];
	sub.f32 	%f7, %f5, %f6;
	fma.rn.f32 	%f8, %f1, %f7, %f2;
	add.s64 	%rd16, %rd10, %rd11;
	st.global.f32 	[%rd16], %f8;
$L__BB8_2:
	ret;

}
	// .globl	_Z5SbtzxfPKfS0_S0_Pfi
.visible .entry _Z5SbtzxfPKfS0_S0_Pfi(
	.param .f32 _Z5SbtzxfPKfS0_S0_Pfi_param_0,
	.param .u64 .ptr .align 1 _Z5SbtzxfPKfS0_S0_Pfi_param_1,
	.param .u64 .ptr .align 1 _Z5SbtzxfPKfS0_S0_Pfi_param_2,
	.param .u64 .ptr .align 1 _Z5SbtzxfPKfS0_S0_Pfi_param_3,
	.param .u64 .ptr .align 1 _Z5SbtzxfPKfS0_S0_Pfi_param_4,
	.param .u32 _Z5SbtzxfPKfS0_S0_Pfi_param_5
)
{
	.reg .pred 	%p<2>;
	.reg .b32 	%r<6>;
	.reg .b32 	%f<7>;
	.reg .b64 	%rd<14>;

	ld.param.f32 	%f1, [_Z5SbtzxfPKfS0_S0_Pfi_param_0];
	ld.param.u64 	%rd1, [_Z5SbtzxfPKfS0_S0_Pfi_param_1];
	ld.param.u64 	%rd2, [_Z5SbtzxfPKfS0_S0_Pfi_param_2];
	ld.param.u64 	%rd3, [_Z5SbtzxfPKfS0_S0_Pfi_param_3];
	ld.param.u64 	%rd4, [_Z5SbtzxfPKfS0_S0_Pfi_param_4];
	ld.param.u32 	%r2, [_Z5SbtzxfPKfS0_S0_Pfi_param_5];
	mov.u32 	%r3, %tid.x;
	mov.u32 	%r4, %ntid.x;
	mov.u32 	%r5, %ctaid.x;
	mad.lo.s32 	%r1, %r4, %r5, %r3;
	setp.ge.s32 	%p1, %r1, %r2;
	@%p1 bra 	$L__BB9_2;
	cvta.to.global.u64 	%rd5, %rd1;
	cvta.to.global.u64 	%rd6, %rd2;
	cvta.to.global.u64 	%rd7, %rd3;
	cvta.to.global.u64 	%rd8, %rd4;
	mul.wide.s32 	%rd9, %r1, 4;
	add.s64 	%rd10, %rd5, %rd9;
	ld.global.f32 	%f2, [%rd10];
	add.s64 	%rd11, %rd6, %rd9;
	ld.global.f32 	%f3, [%rd11];
	sub.f32 	%f4, %f2, %f3;
	add.s64 	%rd12, %rd7, %rd9;
	ld.global.f32 	%f5, [%rd12];
	fma.rn.f32 	%f6, %f1, %f4, %f5;
	add.s64 	%rd13, %rd8, %rd9;
	st.global.f32 	[%rd13], %f6;
$L__BB9_2:
	ret;

}
	// .globl	_Z5SxbztPKffS0_S0_Pfi
.visible .entry _Z5SxbztPKffS0_S0_Pfi(
	.param .u64 .ptr .align 1 _Z5SxbztPKffS0_S0_Pfi_param_0,
	.param .f32 _Z5SxbztPKffS0_S0_Pfi_param_1,
	.param .u64 .ptr .align 1 _Z5SxbztPKffS0_S0_Pfi_param_2,
	.param .u64 .ptr .align 1 _Z5SxbztPKffS0_S0_Pfi_param_3,
	.param .u64 .ptr .align 1 _Z5SxbztPKffS0_S0_Pfi_param_4,
	.param .u32 _Z5SxbztPKffS0_S0_Pfi_param_5
)
{
	.reg .pred 	%p<2>;
	.reg .b32 	%r<6>;
	.reg .b32 	%f<8>;
	.reg .b64 	%rd<14>;

	ld.param.u64 	%rd1, [_Z5SxbztPKffS0_S0_Pfi_param_0];
	ld.param.f32 	%f1, [_Z5SxbztPKffS0_S0_Pfi_param_1];
	ld.param.u64 	%rd2, [_Z5SxbztPKffS0_S0_Pfi_param_2];
	ld.param.u64 	%rd3, [_Z5SxbztPKffS0_S0_Pfi_param_3];
	ld.param.u64 	%rd4, [_Z5SxbztPKffS0_S0_Pfi_param_4];
	ld.param.u32 	%r2, [_Z5SxbztPKffS0_S0_Pfi_param_5];
	mov.u32 	%r3, %tid.x;
	mov.u32 	%r4, %ntid.x;
	mov.u32 	%r5, %ctaid.x;
	mad.lo.s32 	%r1, %r4, %r5, %r3;
	setp.ge.s32 	%p1, %r1, %r2;
	@%p1 bra 	$L__BB10_2;
	cvta.to.global.u64 	%rd5, %rd1;
	cvta.to.global.u64 	%rd6, %rd2;
	cvta.to.global.u64 	%rd7, %rd3;
	cvta.to.global.u64 	%rd8, %rd4;
	mul.wide.s32 	%rd9, %r1, 4;
	add.s64 	%rd10, %rd5, %rd9;
	ld.global.f32 	%f2, [%rd10];
	add.s64 	%rd11, %rd6, %rd9;
	ld.global.f32 	%f3, [%rd11];
	add.s64 	%rd12, %rd7, %rd9;
	ld.global.f32 	%f4, [%rd12];
	sub.f32 	%f5, %f3, %f4;
	mul.f32 	%f6, %f1, %f5;
	sub.f32 	%f7, %f2, %f6;
	add.s64 	%rd13, %rd8, %rd9;
	st.global.f32 	[%rd13], %f7;
$L__BB10_2:
	ret;

}
	// .globl	_Z9Ssign_minPKfPfi
.visible .entry _Z9Ssign_minPKfPfi(
	.param .u64 .ptr .align 1 _Z9Ssign_minPKfPfi_param_0,
	.param .u64 .ptr .align 1 _Z9Ssign_minPKfPfi_param_1,
	.param .u32 _Z9Ssign_minPKfPfi_param_2
)
{
	.reg .pred 	%p<4>;
	.reg .b32 	%r<7>;
	.reg .b32 	%f<7>;
	.reg .b64 	%rd<13>;

	ld.param.u64 	%rd2, [_Z9Ssign_minPKfPfi_param_0];
	ld.param.u64 	%rd3, [_Z9Ssign_minPKfPfi_param_1];
	ld.param.u32 	%r2, [_Z9Ssign_minPKfPfi_param_2];
	cvta.to.global.u64 	%rd1, %rd3;
	mov.u32 	%r3, %tid.x;
	mov.u32 	%r4, %ntid.x;
	mov.u32 	%r5, %ctaid.x;
	mad.lo.s32 	%r1, %r4, %r5, %r3;
	setp.ge.s32 	%p1, %r1, %r2;
	@%p1 bra 	$L__BB11_6;
	cvta.to.global.u64 	%rd4, %rd2;
	mul.wide.s32 	%rd5, %r1, 4;
	add.s64 	%rd6, %rd4, %rd5;
	ld.global.f32 	%f1, [%rd6];
	setp.neu.f32 	%p2, %f1, 0f00000000;
	@%p2 bra 	$L__BB11_3;
	add.s64 	%rd12, %rd1, %rd5;
	mov.b32 	%r6, 0;
	st.global.u32 	[%rd12], %r6;
	bra.uni 	$L__BB11_6;
$L__BB11_3:
	setp.geu.f32 	%p3, %f1, 0f00000000;
	@%p3 bra 	$L__BB11_5;
	abs.f32 	%f4, %f1;
	min.f32 	%f5, %f4, 0f3F800000;
	neg.f32 	%f6, %f5;
	add.s64 	%rd10, %rd1, %rd5;
	st.global.f32 	[%rd10], %f6;
	bra.uni 	$L__BB11_6;
$L__BB11_5:
	abs.f32 	%f2, %f1;
	min.f32 	%f3, %f2, 0f3F800000;
	add.s64 	%rd8, %rd1, %rd5;
	st.global.f32 	[%rd8], %f3;
$L__BB11_6:
	ret;

}
	// .globl	_Z7DshrinkPKddPdi
.visible .entry _Z7DshrinkPKddPdi(
	.param .u64 .ptr .align 1 _Z7DshrinkPKddPdi_param_0,
	.param .f64 _Z7DshrinkPKddPdi_param_1,
	.param .u64 .ptr .align 1 _Z7DshrinkPKddPdi_param_2,
	.param .u32 _Z7DshrinkPKddPdi_param_3
)
{
	.reg .pred 	%p<4>;
	.reg .b32 	%r<6>;
	.reg .b64 	%rd<8>;
	.reg .b64 	%fd<8>;

	ld.param.u64 	%rd2, [_Z7DshrinkPKddPdi_param_0];
	ld.param.f64 	%fd2, [_Z7DshrinkPKddPdi_param_1];
	ld.param.u64 	%rd3, [_Z7DshrinkPKddPdi_param_2];
	ld.param.u32 	%r2, [_Z7DshrinkPKddPdi_param_3];
	mov.u32 	%r3, %tid.x;
	mov.u32 	%r4, %ntid.x;
	mov.u32 	%r5, %ctaid.x;
	mad.lo.s32 	%r1, %r4, %r5, %r3;
	setp.ge.s32 	%p1, %r1, %r2;
	@%p1 bra 	$L__BB12_3;
	cvta.to.global.u64 	%rd4, %rd3;
	cvta.to.global.u64 	%rd5, %rd2;
	mul.wide.s32 	%rd6, %r1, 8;
	add.s64 	%rd7, %rd5, %rd6;
	ld.global.f64 	%fd3, [%rd7];
	abs.f64 	%fd4, %fd3;
	setp.gt.f64 	%p2, %fd4, %fd2;
	sub.f64 	%fd5, %fd4, %fd2;
	selp.f64 	%fd1, %fd5, 0d0000000000000000, %p2;
	add.s64 	%rd1, %rd4, %rd6;
	st.global.f64 	[%rd1], %fd1;
	ld.global.f64 	%fd6, [%rd7];
	setp.geu.f64 	%p3, %fd6, 0d0000000000000000;
	@%p3 bra 	$L__BB12_3;
	neg.f64 	%fd7, %fd1;
	st.global.f64 	[%rd1], %fd7;
$L__BB12_3:
	ret;

}
	// .globl	_Z10Dset_arrayPdid
.visible .entry _Z10Dset_arrayPdid(
	.param .u64 .ptr .align 1 _Z10Dset_arrayPdid_param_0,
	.param .u32 _Z10Dset_arrayPdid_param_1,
	.param .f64 _Z10Dset_arrayPdid_param_2
)
{
	.reg .pred 	%p<2>;
	.reg .b32 	%r<6>;
	.reg .b64 	%rd<5>;
	.reg .b64 	%fd<2>;

	ld.param.u64 	%rd1, [_Z10Dset_arrayPdid_param_0];
	ld.param.u32 	%r2, [_Z10Dset_arrayPdid_param_1];
	ld.param.f64 	%fd1, [_Z10Dset_arrayPdid_param_2];
	mov.u32 	%r3, %tid.x;
	mov.u32 	%r4, %ntid.x;
	mov.u32 	%r5, %ctaid.x;
	mad.lo.s32 	%r1, %r4, %r5, %r3;
	setp.ge.s32 	%p1, %r1, %r2;
	@%p1 bra 	$L__BB13_2;
	cvta.to.global.u64 	%rd2, %rd1;
	mul.wide.s32 	%rd3, %r1, 8;
	add.s64 	%rd4, %rd2, %rd3;
	st.global.f64 	[%rd4], %fd1;
$L__BB13_2:
	ret;

}
	// .globl	_Z8Dset_nzxPbPKdid
.visible .entry _Z8Dset_nzxPbPKdid(
	.param .u64 .ptr .align 1 _Z8Dset_nzxPbPKdid_param_0,
	.param .u64 .ptr .align 1 _Z8Dset_nzxPbPKdid_param_1,
	.param .u32 _Z8Dset_nzxPbPKdid_param_2,
	.param .f64 _Z8Dset_nzxPbPKdid_param_3
)
{
	.reg .pred 	%p<3>;
	.reg .b16 	%rs<2>;
	.reg .b32 	%r<6>;
	.reg .b64 	%rd<9>;
	.reg .b64 	%fd<4>;

	ld.param.u64 	%rd1, [_Z8Dset_nzxPbPKdid_param_0];
	ld.param.u64 	%rd2, [_Z8Dset_nzxPbPKdid_param_1];
	ld.param.u32 	%r2, [_Z8Dset_nzxPbPKdid_param_2];
	ld.param.f64 	%fd1, [_Z8Dset_nzxPbPKdid_param_3];
	mov.u32 	%r3, %tid.x;
	mov.u32 	%r4, %ntid.x;
	mov.u32 	%r5, %ctaid.x;
	mad.lo.s32 	%r1, %r4, %r5, %r3;
	setp.ge.s32 	%p1, %r1, %r2;
	@%p1 bra 	$L__BB14_2;
	cvta.to.global.u64 	%rd3, %rd2;
	cvta.to.global.u64 	%rd4, %rd1;
	cvt.s64.s32 	%rd5, %r1;
	mul.wide.s32 	%rd6, %r1, 8;
	add.s64 	%rd7, %rd3, %rd6;
	ld.global.f64 	%fd2, [%rd7];
	abs.f64 	%fd3, %fd2;
	setp.gt.f64 	%p2, %fd3, %fd1;
	selp.u16 	%rs1, 1, 0, %p2;
	add.s64 	%rd8, %rd4, %rd5;
	st.global.u8 	[%rd8], %rs1;
$L__BB14_2:
	ret;

}
	// .globl	_Z12Dscale_arrayPKdidPd
.visible .entry _Z12Dscale_arrayPKdidPd(
	.param .u64 .ptr .align 1 _Z12Dscale_arrayPKdidPd_param_0,
	.param .u32 _Z12Dscale_arrayPKdidPd_param_1,
	.param .f64 _Z12Dscale_arrayPKdidPd_param_2,
	.param .u64 .ptr .align 1 _Z12Dscale_arrayPKdidPd_param_3
)
{
	.reg .pred 	%p<2>;
	.reg .b32 	%r<6>;
	.reg .b64 	%rd<8>;
	.reg .b64 	%fd<4>;

	ld.param.u64 	%rd1, [_Z12Dscale_arrayPKdidPd_param_0];
	ld.param.u32 	%r2, [_Z12Dscale_arrayPKdidPd_param_1];
	ld.param.f64 	%fd1, [_Z12Dscale_arrayPKdidPd_param_2];
	ld.param.u64 	%rd2, [_Z12Dscale_arrayPKdidPd_param_3];
	mov.u32 	%r3, %tid.x;
	mov.u32 	%r4, %ntid.x;
	mov.u32 	%r5, %ctaid.x;
	mad.lo.s32 	%r1, %r4, %r5, %r3;
	setp.ge.s32 	%p1, %r1, %r2;
	@%p1 bra 	$L__BB15_2;
	cvta.to.global.u64 	%rd3, %rd1;
	cvta.to.global.u64 	%rd4, %rd2;
	mul.wide.s32 	%rd5, %r1, 8;
	add.s64 	%rd6, %rd3, %rd5;
	ld.global.f64 	%fd2, [%rd6];
	mul.f64 	%fd3, %fd1, %fd2;
	add.s64 	%rd7, %rd4, %rd5;
	st.global.f64 	[%rd7], %fd3;
$L__BB15_2:
	ret;

}
	// .globl	_Z11Dadd_arraysPKdS0_Pdi
.visible .entry _Z11Dadd_arraysPKdS0_Pdi(
	.param .u64 .ptr .align 1 _Z11Dadd_arraysPKdS0_Pdi_param_0,
	.param .u64 .ptr .align 1 _Z11Dadd_arraysPKdS0_Pdi_param_1,
	.param .u64 .ptr .align 1 _Z11Dadd_arraysPKdS0_Pdi_param_2,
	.param .u32 _Z11Dadd_arraysPKdS0_Pdi_param_3
)
{
	.reg .pred 	%p<2>;
	.reg .b32 	%r<6>;
	.reg .b64 	%rd<11>;
	.reg .b64 	%fd<4>;

	ld.param.u64 	%rd1, [_Z11Dadd_arraysPKdS0_Pdi_param_0];
	ld.param.u64 	%rd2, [_Z11Dadd_arraysPKdS0_Pdi_param_1];
	ld.param.u64 	%rd3, [_Z11Dadd_arraysPKdS0_Pdi_param_2];
	ld.param.u32 	%r2, [_Z11Dadd_arraysPKdS0_Pdi_param_3];
	mov.u32 	%r3, %tid.x;
	mov.u32 	%r4, %ntid.x;
	mov.u32 	%r5, %ctaid.x;
	mad.lo.s32 	%r1, %r4, %r5, %r3;
	setp.ge.s32 	%p1, %r1, %r2;
	@%p1 bra 	$L__BB16_2;
	cvta.to.global.u64 	%rd4, %rd1;
	cvta.to.global.u64 	%rd5, %rd2;
	cvta.to.global.u64 	%rd6, %rd3;
	mul.wide.s32 	%rd7, %r1, 8;
	add.s64 	%rd8, %rd4, %rd7;
	ld.global.f64 	%fd1, [%rd8];
	add.s64 	%rd9, %rd5, %rd7;
	ld.global.f64 	%fd2, [%rd9];
	add.f64 	%fd3, %fd1, %fd2;
	add.s64 	%rd10, %rd6, %rd7;
	st.global.f64 	[%rd10], %fd3;
$L__BB16_2:
	ret;

}
	// .globl	_Z20Dcalculate_inner_valPKddS0_Pdi
.visible .entry _Z20Dcalculate_inner_valPKddS0_Pdi(
	.param .u64 .ptr .align 1 _Z20Dcalculate_inner_valPKddS0_Pdi_param_0,
	.param .f64 _Z20Dcalculate_inner_valPKddS0_Pdi_param_1,
	.param .u64 .ptr .align 1 _Z20Dcalculate_inner_valPKddS0_Pdi_param_2,
	.param .u64 .ptr .align 1 _Z20Dcalculate_inner_valPKddS0_Pdi_param_3,
	.param .u32 _Z20Dcalculate_inner_valPKddS0_Pdi_param_4
)
{
	.reg .pred 	%p<2>;
	.reg .b32 	%r<6>;
	.reg .b64 	%rd<11>;
	.reg .b64 	%fd<6>;

	ld.param.u64 	%rd1, [_Z20Dcalculate_inner_valPKddS0_Pdi_param_0];
	ld.param.f64 	%fd1, [_Z20Dcalculate_inner_valPKddS0_Pdi_param_1];
	ld.param.u64 	%rd2, [_Z20Dcalculate_inner_valPKddS0_Pdi_param_2];
	ld.param.u64 	%rd3, [_Z20Dcalculate_inner_valPKddS0_Pdi_param_3];
	ld.param.u32 	%r2, [_Z20Dcalculate_inner_valPKddS0_Pdi_param_4];
	mov.u32 	%r3, %tid.x;
	mov.u32 	%r4, %ntid.x;
	mov.u32 	%r5, %ctaid.x;
	mad.lo.s32 	%r1, %r4, %r5, %r3;
	setp.ge.s32 	%p1, %r1, %r2;
	@%p1 bra 	$L__BB17_2;
	cvta.to.global.u64 	%rd4, %rd1;
	cvta.to.global.u64 	%rd5, %rd2;
	cvta.to.global.u64 	%rd6, %rd3;
	mul.wide.s32 	%rd7, %r1, 8;
	add.s64 	%rd8, %rd4, %rd7;
	ld.global.f64 	%fd2, [%rd8];
	add.s64 	%rd9, %rd5, %rd7;
	ld.global.f64 	%fd3, [%rd9];
	sub.f64 	%fd4, %fd2, %fd3;
	fma.rn.f64 	%fd5, %fd1, %fd4, %fd2;
	add.s64 	%rd10, %rd6, %rd7;
	st.global.f64 	[%rd10], %fd5;
$L__BB17_2:
	ret;

}
	// .globl	_Z16Dscale_sub_arrayPKddS0_S0_Pdi
.visible .entry _Z16Dscale_sub_arrayPKddS0_S0_Pdi(
	.param .u64 .ptr .align 1 _Z16Dscale_sub_arrayPKddS0_S0_Pdi_param_0,
	.param .f64 _Z16Dscale_sub_arrayPKddS0_S0_Pdi_param_1,
	.param .u64 .ptr .align 1 _Z16Dscale_sub_arrayPKddS0_S0_Pdi_param_2,
	.param .u64 .ptr .align 1 _Z16Dscale_sub_arrayPKddS0_S0_Pdi_param_3,
	.param .u64 .ptr .align 1 _Z16Dscale_sub_arrayPKddS0_S0_Pdi_param_4,
	.param .u32 _Z16Dscale_sub_arrayPKddS0_S0_Pdi_param_5
)
{
	.reg .pred 	%p<2>;
	.reg .b32 	%r<6>;
	.reg .b64 	%rd<14>;
	.reg .b64 	%fd<8>;

	ld.param.u64 	%rd1, [_Z16Dscale_sub_arrayPKddS0_S0_Pdi_param_0];
	ld.param.f64 	%fd1, [_Z16Dscale_sub_arrayPKddS0_S0_Pdi_param_1];
	ld.param.u64 	%rd2, [_Z16Dscale_sub_arrayPKddS0_S0_Pdi_param_2];
	ld.param.u64 	%rd3, [_Z16Dscale_sub_arrayPKddS0_S0_Pdi_param_3];
	ld.param.u64 	%rd4, [_Z16Dscale_sub_arrayPKddS0_S0_Pdi_param_4];
	ld.param.u32 	%r2, [_Z16Dscale_sub_arrayPKddS0_S0_Pdi_param_5];
	mov.u32 	%r3, %tid.x;
	mov.u32 	%r4, %ntid.x;
	mov.u32 	%r5, %ctaid.x;
	mad.lo.s32 	%r1, %r4, %r5, %r3;
	setp.ge.s32 	%p1, %r1, %r2;
	@%p1 bra 	$L__BB18_2;
	cvta.to.global.u64 	%rd5, %rd1;
	cvta.to.global.u64 	%rd6, %rd2;
	cvta.to.global.u64 	%rd7, %rd3;
	cvta.to.global.u64 	%rd8, %rd4;
	mul.wide.s32 	%rd9, %r1, 8;
	add.s64 	%rd10, %rd5, %rd9;
	ld.global.f64 	%fd2, [%rd10];
	add.s64 	%rd11, %rd6, %rd9;
	ld.global.f64 	%fd3, [%rd11];
	add.s64 	%rd12, %rd7, %rd9;
	ld.global.f64 	%fd4, [%rd12];
	add.f64 	%fd5, %fd3, %fd4;
	mul.f64 	%fd6, %fd1, %fd5;
	sub.f64 	%fd7, %fd2, %fd6;
	add.s64 	%rd13, %rd8, %rd9;
	st.global.f64 	[%rd13], %fd7;
$L__BB18_2:
	ret;

}
	// .globl	_Z8DmanyOpsdPKdS0_S0_S0_Pdi
.visible .entry _Z8DmanyOpsdPKdS0_S0_S0_Pdi(
	.param .f64 _Z8DmanyOpsdPKdS0_S0_S0_Pdi_param_0,
	.param .u64 .ptr .align 1 _Z8DmanyOpsdPKdS0_S0_S0_Pdi_param_1,
	.param .u64 .ptr .align 1 _Z8DmanyOpsdPKdS0_S0_S0_Pdi_param_2,
	.param .u64 .ptr .align 1 _Z8DmanyOpsdPKdS0_S0_S0_Pdi_param_3,
	.param .u64 .ptr .align 1 _Z8DmanyOpsdPKdS0_S0_S0_Pdi_param_4,
	.param .u64 .ptr .align 1 _Z8DmanyOpsdPKdS0_S0_S0_Pdi_param_5,
	.param .u32 _Z8DmanyOpsdPKdS0_S0_S0_Pdi_param_6
)
{
	.reg .pred 	%p<2>;
	.reg .b32 	%r<6>;
	.reg .b64 	%rd<17>;
	.reg .b64 	%fd<9>;

	ld.param.f64 	%fd1, [_Z8DmanyOpsdPKdS0_S0_S0_Pdi_param_0];
	ld.param.u64 	%rd1, [_Z8DmanyOpsdPKdS0_S0_S0_Pdi_param_1];
	ld.param.u64 	%rd2, [_Z8DmanyOpsdPKdS0_S0_S0_Pdi_param_2];
	ld.param.u64 	%rd3, [_Z8DmanyOpsdPKdS0_S0_S0_Pdi_param_3];
	ld.param.u64 	%rd4, [_Z8DmanyOpsdPKdS0_S0_S0_Pdi_param_4];
	ld.param.u64 	%rd5, [_Z8DmanyOpsdPKdS0_S0_S0_Pdi_param_5];
	ld.param.u32 	%r2, [_Z8DmanyOpsdPKdS0_S0_S0_Pdi_param_6];
	mov.u32 	%r3, %tid.x;
	mov.u32 	%r4, %ntid.x;
	mov.u32 	%r5, %ctaid.x;
	mad.lo.s32 	%r1, %r4, %r5, %r3;
	setp.ge.s32 	%p1, %r1, %r2;
	@%p1 bra 	$L__BB19_2;
	cvta.to.global.u64 	%rd6, %rd1;
	cvta.to.global.u64 	%rd7, %rd2;
	cvta.to.global.u64 	%rd8, %rd3;
	cvta.to.global.u64 	%rd9, %rd4;
	cvta.to.global.u64 	%rd10, %rd5;
	mul.wide.s32 	%rd11, %r1, 8;
	add.s64 	%rd12, %rd6, %rd11;
	ld.global.f64 	%fd2, [%rd12];
	add.s64 	%rd13, %rd7, %rd11;
	ld.global.f64 	%fd3, [%rd13];
	sub.f64 	%fd4, %fd2, %fd3;
	add.s64 	%rd14, %rd8, %rd11;
	ld.global.f64 	%fd5, [%rd14];
	fma.rn.f64 	%fd6, %fd1, %fd4, %fd5;
	add.s64 	%rd15, %rd9, %rd11;
	ld.global.f64 	%fd7, [%rd15];
	sub.f64 	%fd8, %fd6, %fd7;
	add.s64 	%rd16, %rd10, %rd11;
	st.global.f64 	[%rd16], %fd8;
$L__BB19_2:
	ret;

}
	// .globl	_Z17Dcalculate_lambdaPKddS0_S0_S0_Pdi
.visible .entry _Z17Dcalculate_lambdaPKddS0_S0_S0_Pdi(
	.param .u64 .ptr .align 1 _Z17Dcalculate_lambdaPKddS0_S0_S0_Pdi_param_0,
	.param .f64 _Z17Dcalculate_lambdaPKddS0_S0_S0_Pdi_param_1,
	.param .u64 .ptr .align 1 _Z17Dcalculate_lambdaPKddS0_S0_S0_Pdi_param_2,
	.param .u64 .ptr .align 1 _Z17Dcalculate_lambdaPKddS0_S0_S0_Pdi_param_3,
	.param .u64 .ptr .align 1 _Z17Dcalculate_lambdaPKddS0_S0_S0_Pdi_param_4,
	.param .u64 .ptr .align 1 _Z17Dcalculate_lambdaPKddS0_S0_S0_Pdi_param_5,
	.param .u32 _Z17Dcalculate_lambdaPKddS0_S0_S0_Pdi_param_6
)
{
	.reg .pred 	%p<2>;
	.reg .b32 	%r<6>;
	.reg .b64 	%rd<17>;
	.reg .b64 	%fd<9>;

	ld.param.u64 	%rd1, [_Z17Dcalculate_lambdaPKddS0_S0_S0_Pdi_param_0];
	ld.param.f64 	%fd1, [_Z17Dcalculate_lambdaPKddS0_S0_S0_Pdi_param_1];
	ld.param.u64 	%rd2, [_Z17Dcalculate_lambdaPKddS0_S0_S0_Pdi_param_2];
	ld.param.u64 	%rd3, [_Z17Dcalculate_lambdaPKddS0_S0_S0_Pdi_param_3];
	ld.param.u64 	%rd4, [_Z17Dcalculate_lambdaPKddS0_S0_S0_Pdi_param_4];
	ld.param.u64 	%rd5, [_Z17Dcalculate_lambdaPKddS0_S0_S0_Pdi_param_5];
	ld.param.u32 	%r2, [_Z17Dcalculate_lambdaPKddS0_S0_S0_Pdi_param_6];
	mov.u32 	%r3, %tid.x;
	mov.u32 	%r4, %ntid.x;
	mov.u32 	%r5, %ctaid.x;
	mad.lo.s32 	%r1, %r4, %r5, %r3;
	setp.ge.s32 	%p1, %r1, %r2;
	@%p1 bra 	$L__BB20_2;
	cvta.to.global.u64 	%rd6, %rd1;
	cvta.to.global.u64 	%rd7, %rd2;
	cvta.to.global.u64 	%rd8, %rd3;
	cvta.to.global.u64 	%rd9, %rd4;
	cvta.to.global.u64 	%rd10, %rd5;
	mul.wide.s32 	%rd11, %r1, 8;
	add.s64 	%rd12, %rd6, %rd11;
	ld.global.f64 	%fd2, [%rd12];
	add.s64 	%rd13, %rd7, %rd11;
	ld.global.f64 	%fd3, [%rd13];
	add.s64 	%rd14, %rd8, %rd11;
	ld.global.f64 	%fd4, [%rd14];
	add.f64 	%fd5, %fd3, %fd4;
	add.s64 	%rd15, %rd9, %rd11;
	ld.global.f64 	%fd6, [%rd15];
	sub.f64 	%fd7, %fd5, %fd6;
	fma.rn.f64 	%fd8, %fd1, %fd7, %fd2;
	add.s64 	%rd16, %rd10, %rd11;
	st.global.f64 	[%rd16], %fd8;
$L__BB20_2:
	ret;

}
	// .globl	_Z5DbtzxdPKdS0_S0_Pdi
.visible .entry _Z5DbtzxdPKdS0_S0_Pdi(
	.param .f64 _Z5DbtzxdPKdS0_S0_Pdi_param_0,
	.param .u64 .ptr .align 1 _Z5DbtzxdPKdS0_S0_Pdi_param_1,
	.param .u64 .ptr .align 1 _Z5DbtzxdPKdS0_S0_Pdi_param_2,
	.param .u64 .ptr .align 1 _Z5DbtzxdPKdS0_S0_Pdi_param_3,
	.param .u64 .ptr .align 1 _Z5DbtzxdPKdS0_S0_Pdi_param_4,
	.param .u32 _Z5DbtzxdPKdS0_S0_Pdi_param_5
)
{
	.reg .pred 	%p<2>;
	.reg .b32 	%r<6>;
	.reg .b64 	%rd<14>;
	.reg .b64 	%fd<7>;

	ld.param.f64 	%fd1, [_Z5DbtzxdPKdS0_S0_Pdi_param_0];
	ld.param.u64 	%rd1, [_Z5DbtzxdPKdS0_S0_Pdi_param_1];
	ld.param.u64 	%rd2, [_Z5DbtzxdPKdS0_S0_Pdi_param_2];
	ld.param.u64 	%rd3, [_Z5DbtzxdPKdS0_S0_Pdi_param_3];
	ld.param.u64 	%rd4, [_Z5DbtzxdPKdS0_S0_Pdi_param_4];
	ld.param.u32 	%r2, [_Z5DbtzxdPKdS0_S0_Pdi_param_5];
	mov.u32 	%r3, %tid.x;
	mov.u32 	%r4, %ntid.x;
	mov.u32 	%r5, %ctaid.x;
	mad.lo.s32 	%r1, %r4, %r5, %r3;
	setp.ge.s32 	%p1, %r1, %r2;
	@%p1 bra 	$L__BB21_2;
	cvta.to.global.u64 	%rd5, %rd1;
	cvta.to.global.u64 	%rd6, %rd2;
	cvta.to.global.u64 	%rd7, %rd3;
	cvta.to.global.u64 	%rd8, %rd4;
	mul.wide.s32 	%rd9, %r1, 8;
	add.s64 	%rd10, %rd5, %rd9;
	ld.global.f64 	%fd2, [%rd10];
	add.s64 	%rd11, %rd6, %rd9;
	ld.global.f64 	%fd3, [%rd11];
	sub.f64 	%fd4, %fd2, %fd3;
	add.s64 	%rd12, %rd7, %rd9;
	ld.global.f64 	%fd5, [%rd12];
	fma.rn.f64 	%fd6, %fd1, %fd4, %fd5;
	add.s64 	%rd13, %rd8, %rd9;
	st.global.f64 	[%rd13], %fd6;
$L__BB21_2:
	ret;

}
	// .globl	_Z5DxbztPKddS0_S0_Pdi
.visible .entry _Z5DxbztPKddS0_S0_Pdi(
	.param .u64 .ptr .align 1 _Z5DxbztPKddS0_S0_Pdi_param_0,
	.param .f64 _Z5DxbztPKddS0_S0_Pdi_param_1,
	.param .u64 .ptr .align 1 _Z5DxbztPKddS0_S0_Pdi_param_2,
	.param .u64 .ptr .align 1 _Z5DxbztPKddS0_S0_Pdi_param_3,
	.param .u64 .ptr .align 1 _Z5DxbztPKddS0_S0_Pdi_param_4,
	.param .u32 _Z5DxbztPKddS0_S0_Pdi_param_5
)
{
	.reg .pred 	%p<2>;
	.reg .b32 	%r<6>;
	.reg .b64 	%rd<14>;
	.reg .b64 	%fd<8>;

	ld.param.u64 	%rd1, [_Z5DxbztPKddS0_S0_Pdi_param_0];
	ld.param.f64 	%fd1, [_Z5DxbztPKddS0_S0_Pdi_param_1];
	ld.param.u64 	%rd2, [_Z5DxbztPKddS0_S0_Pdi_param_2];
	ld.param.u64 	%rd3, [_Z5DxbztPKddS0_S0_Pdi_param_3];
	ld.param.u64 	%rd4, [_Z5DxbztPKddS0_S0_Pdi_param_4];
	ld.param.u32 	%r2, [_Z5DxbztPKddS0_S0_Pdi_param_5];
	mov.u32 	%r3, %tid.x;
	mov.u32 	%r4, %ntid.x;
	mov.u32 	%r5, %ctaid.x;
	mad.lo.s32 	%r1, %r4, %r5, %r3;
	setp.ge.s32 	%p1, %r1, %r2;
	@%p1 bra 	$L__BB22_2;
	cvta.to.global.u64 	%rd5, %rd1;
	cvta.to.global.u64 	%rd6, %rd2;
	cvta.to.global.u64 	%rd7, %rd3;
	cvta.to.global.u64 	%rd8, %rd4;
	mul.wide.s32 	%rd9, %r1, 8;
	add.s64 	%rd10, %rd5, %rd9;
	ld.global.f64 	%fd2, [%rd10];
	add.s64 	%rd11, %rd6, %rd9;
	ld.global.f64 	%fd3, [%rd11];
	add.s64 	%rd12, %rd7, %rd9;
	ld.global.f64 	%fd4, [%rd12];
	sub.f64 	%fd5, %fd3, %fd4;
	mul.f64 	%fd6, %fd1, %fd5;
	sub.f64 	%fd7, %fd2, %fd6;
	add.s64 	%rd13, %rd8, %rd9;
	st.global.f64 	[%rd13], %fd7;
$L__BB22_2:
	ret;

}
	// .globl	_Z9Dsign_minPKdPdi
.visible .entry _Z9Dsign_minPKdPdi(
	.param .u64 .ptr .align 1 _Z9Dsign_minPKdPdi_param_0,
	.param .u64 .ptr .align 1 _Z9Dsign_minPKdPdi_param_1,
	.param .u32 _Z9Dsign_minPKdPdi_param_2
)
{
	.reg .pred 	%p<4>;
	.reg .b32 	%r<6>;
	.reg .b64 	%rd<14>;
	.reg .b64 	%fd<7>;

	ld.param.u64 	%rd2, [_Z9Dsign_minPKdPdi_param_0];
	ld.param.u64 	%rd3, [_Z9Dsign_minPKdPdi_param_1];
	ld.param.u32 	%r2, [_Z9Dsign_minPKdPdi_param_2];
	cvta.to.global.u64 	%rd1, %rd3;
	mov.u32 	%r3, %tid.x;
	mov.u32 	%r4, %ntid.x;
	mov.u32 	%r5, %ctaid.x;
	mad.lo.s32 	%r1, %r4, %r5, %r3;
	setp.ge.s32 	%p1, %r1, %r2;
	@%p1 bra 	$L__BB23_6;
	cvta.to.global.u64 	%rd4, %rd2;
	mul.wide.s32 	%rd5, %r1, 8;
	add.s64 	%rd6, %rd4, %rd5;
	ld.global.f64 	%fd1, [%rd6];
	setp.neu.f64 	%p2, %fd1, 0d0000000000000000;
	@%p2 bra 	$L__BB23_3;
	add.s64 	%rd12, %rd1, %rd5;
	mov.b64 	%rd13, 0;
	st.global.u64 	[%rd12], %rd13;
	bra.uni 	$L__BB23_6;
$L__BB23_3:
	setp.geu.f64 	%p3, %fd1, 0d0000000000000000;
	@%p3 bra 	$L__BB23_5;
	abs.f64 	%fd4, %fd1;
	min.f64 	%fd5, %fd4, 0d3FF0000000000000;
	neg.f64 	%fd6, %fd5;
	add.s64 	%rd10, %rd1, %rd5;
	st.global.f64 	[%rd10], %fd6;
	bra.uni 	$L__BB23_6;
$L__BB23_5:
	abs.f64 	%fd2, %fd1;
	min.f64 	%fd3, %fd2, 0d3FF0000000000000;
	add.s64 	%rd8, %rd1, %rd5;
	st.global.f64 	[%rd8], %fd3;
$L__BB23_6:
	ret;

}


// ===== COMPILED SASS (sm_100) =====

	.target	sm_100

	.elftype	@"ET_EXEC"


//--------------------- .note.nv.tkinfo           --------------------------
	.section	.note.nv.tkinfo,"",@"SHT_NOTE"
	.sectionflags	@"SHF_NOTE_NV_TKINFO"
	.tkinfo
        /*0018*/ 	.word	0x00000002
        /*0030*/ 	.string	""
        /*0030*/ 	.string	"ptxas"
        /*0030*/ 	.string	"Cuda compilation tools, release 13.0, V13.0.88"
        /*0030*/ 	.string	"Build cuda_13.0.r13.0/compiler.36424714_0"
        /*0030*/ 	.string	"-arch sm_100 -m 64 "



//--------------------- .note.nv.cuinfo           --------------------------
	.section	.note.nv.cuinfo,"",@"SHT_NOTE"
	.sectionflags	@"SHF_NOTE_NV_CUINFO"
        /*0018*/ 	.short	0x0002
        /*001a*/ 	.short	0x0064
        /*001c*/ 	.short	0x0082
	.zero		2


//--------------------- .nv.info                  --------------------------
	.section	.nv.info,"",@"SHT_CUDA_INFO"
	.align	4


	//----- nvinfo : EIATTR_REGCOUNT
	.align		4
        /*0000*/ 	.byte	0x04, 0x2f
        /*0002*/ 	.short	(.L_1 - .L_0)
	.align		4
.L_0:
        /*0004*/ 	.word	index@(_Z7SshrinkPKffPfi)
        /*0008*/ 	.word	0x0000000a


	//----- nvinfo : EIATTR_FRAME_SIZE
	.align		4
.L_1:
        /*000c*/ 	.byte	0x04, 0x11
        /*000e*/ 	.short	(.L_3 - .L_2)
	.align		4
.L_2:
        /*0010*/ 	.word	index@(_Z7SshrinkPKffPfi)
        /*0014*/ 	.word	0x00000000


	//----- nvinfo : EIATTR_REGCOUNT
	.align		4
.L_3:
        /*0018*/ 	.byte	0x04, 0x2f
        /*001a*/ 	.short	(.L_5 - .L_4)
	.align		4
.L_4:
        /*001c*/ 	.word	index@(_Z10Sset_arrayPfif)
        /*0020*/ 	.word	0x0000000a


	//----- nvinfo : EIATTR_FRAME_SIZE
	.align		4
.L_5:
        /*0024*/ 	.byte	0x04, 0x11
        /*0026*/ 	.short	(.L_7 - .L_6)
	.align		4
.L_6:
        /*0028*/ 	.word	index@(_Z10Sset_arrayPfif)
        /*002c*/ 	.word	0x00000000


	//----- nvinfo : EIATTR_REGCOUNT
	.align		4
.L_7:
        /*0030*/ 	.byte	0x04, 0x2f
        /*0032*/ 	.short	(.L_9 - .L_8)
	.align		4
.L_8:
        /*0034*/ 	.word	index@(_Z8Sset_nzxPbPKfif)
        /*0038*/ 	.word	0x0000000a


	//----- nvinfo : EIATTR_FRAME_SIZE
	.align		4
.L_9:
        /*003c*/ 	.byte	0x04, 0x11
        /*003e*/ 	.short	(.L_11 - .L_10)
	.align		4
.L_10:
        /*0040*/ 	.word	index@(_Z8Sset_nzxPbPKfif)
        /*0044*/ 	.word	0x00000000


	//----- nvinfo : EIATTR_REGCOUNT
	.align		4
.L_11:
        /*0048*/ 	.byte	0x04, 0x2f
        /*004a*/ 	.short	(.L_13 - .L_12)
	.align		4
.L_12:
        /*004c*/ 	.word	index@(_Z12Sscale_arrayPKfifPf)
        /*0050*/ 	.word	0x0000000a


	//----- nvinfo : EIATTR_FRAME_SIZE
	.align		4
.L_13:
        /*0054*/ 	.byte	0x04, 0x11
        /*0056*/ 	.short	(.L_15 - .L_14)
	.align		4
.L_14:
        /*0058*/ 	.word	index@(_Z12Sscale_arrayPKfifPf)
        /*005c*/ 	.word	0x00000000


	//----- nvinfo : EIATTR_REGCOUNT
	.align		4
.L_15:
        /*0060*/ 	.byte	0x04, 0x2f
        /*0062*/ 	.short	(.L_17 - .L_16)
	.align		4
.L_16:
        /*0064*/ 	.word	index@(_Z11Sadd_arraysPKfS0_Pfi)
        /*0068*/ 	.word	0x0000000c


	//----- nvinfo : EIATTR_FRAME_SIZE
	.align		4
.L_17:
        /*006c*/ 	.byte	0x04, 0x11
        /*006e*/ 	.short	(.L_19 - .L_18)
	.align		4
.L_18:
        /*0070*/ 	.word	index@(_Z11Sadd_arraysPKfS0_Pfi)
        /*0074*/ 	.word	0x00000000


	//----- nvinfo : EIATTR_REGCOUNT
	.align		4
.L_19:
        /*0078*/ 	.byte	0x04, 0x2f
        /*007a*/ 	.short	(.L_21 - .L_20)
	.align		4
.L_20:
        /*007c*/ 	.word	index@(_Z20Scalculate_inner_valPKffS0_Pfi)
        /*0080*/ 	.word	0x0000000e


	//----- nvinfo : EIATTR_FRAME_SIZE
	.align		4
.L_21:
        /*0084*/ 	.byte	0x04, 0x11
        /*0086*/ 	.short	(.L_23 - .L_22)
	.align		4
.L_22:
        /*0088*/ 	.word	index@(_Z20Scalculate_inner_valPKffS0_Pfi)
        /*008c*/ 	.word	0x00000000


	//----- nvinfo : EIATTR_REGCOUNT
	.align		4
.L_23:
        /*0090*/ 	.byte	0x04, 0x2f
        /*0092*/ 	.short	(.L_25 - .L_24)
	.align		4
.L_24:
        /*0094*/ 	.word	index@(_Z16Sscale_sub_arrayPKffS0_S0_Pfi)
        /*0098*/ 	.word	0x00000010


	//----- nvinfo : EIATTR_FRAME_SIZE
	.align		4
.L_25:
        /*009c*/ 	.byte	0x04, 0x11
        /*009e*/ 	.short	(.L_27 - .L_26)
	.align		4
.L_26:
        /*00a0*/ 	.word	index@(_Z16Sscale_sub_arrayPKffS0_S0_Pfi)
        /*00a4*/ 	.word	0x00000000


	//----- nvinfo : EIATTR_REGCOUNT
	.align		4
.L_27:
        /*00a8*/ 	.byte	0x04, 0x2f
        /*00aa*/ 	.short	(.L_29 - .L_28)
	.align		4
.L_28:
        /*00ac*/ 	.word	index@(_Z8SmanyOpsfPKfS0_S0_S0_Pfi)
        /*00b0*/ 	.word	0x00000010


	//----- nvinfo : EIATTR_FRAME_SIZE
	.align		4
.L_29:
        /*00b4*/ 	.byte	0x04, 0x11
        /*00b6*/ 	.short	(.L_31 - .L_30)
	.align		4
.L_30:
        /*00b8*/ 	.word	index@(_Z8SmanyOpsfPKfS0_S0_S0_Pfi)
        /*00bc*/ 	.word	0x00000000


	//----- nvinfo : EIATTR_REGCOUNT
	.align		4
.L_31:
        /*00c0*/ 	.byte	0x04, 0x2f
        /*00c2*/ 	.short	(.L_33 - .L_32)
	.align		4
.L_32:
        /*00c4*/ 	.word	index@(_Z17Scalculate_lambdaPKffS0_S0_S0_Pfi)
        /*00c8*/ 	.word	0x00000012


	//----- nvinfo : EIATTR_FRAME_SIZE
	.align		4
.L_33:
        /*00cc*/ 	.byte	0x04, 0x11
        /*00ce*/ 	.short	(.L_35 - .L_34)
	.align		4
.L_34:
        /*00d0*/ 	.word	index@(_Z17Scalculate_lambdaPKffS0_S0_S0_Pfi)
        /*00d4*/ 	.word	0x00000000


	//----- nvinfo : EIATTR_REGCOUNT
	.align		4
.L_35:
        /*00d8*/ 	.byte	0x04, 0x2f
        /*00da*/ 	.short	(.L_37 - .L_36)
	.align		4
.L_36:
        /*00dc*/ 	.word	index@(_Z5SbtzxfPKfS0_S0_Pfi)
        /*00e0*/ 	.word	0x0000000e


	//----- nvinfo : EIATTR_FRAME_SIZE
	.align		4
.L_37:
        /*00e4*/ 	.byte	0x04, 0x11
        /*00e6*/ 	.short	(.L_39 - .L_38)
	.align		4
.L_38:
        /*00e8*/ 	.word	index@(_Z5SbtzxfPKfS0_S0_Pfi)
        /*00ec*/ 	.word	0x00000000


	//----- nvinfo : EIATTR_REGCOUNT
	.align		4
.L_39:
        /*00f0*/ 	.byte	0x04, 0x2f
        /*00f2*/ 	.short	(.L_41 - .L_40)
	.align		4
.L_40:
        /*00f4*/ 	.word	index@(_Z5SxbztPKffS0_S0_Pfi)
        /*00f8*/ 	.word	0x00000010


	//----- nvinfo : EIATTR_FRAME_SIZE
	.align		4
.L_41:
        /*00fc*/ 	.byte	0x04, 0x11
        /*00fe*/ 	.short	(.L_43 - .L_42)
	.align		4
.L_42:
        /*0100*/ 	.word	index@(_Z5SxbztPKffS0_S0_Pfi)
        /*0104*/ 	.word	0x00000000


	//----- nvinfo : EIATTR_REGCOUNT
	.align		4
.L_43:
        /*0108*/ 	.byte	0x04, 0x2f
        /*010a*/ 	.short	(.L_45 - .L_44)
	.align		4
.L_44:
        /*010c*/ 	.word	index@(_Z9Ssign_minPKfPfi)
        /*0110*/ 	.word	0x0000000a


	//----- nvinfo : EIATTR_FRAME_SIZE
	.align		4
.L_45:
        /*0114*/ 	.byte	0x04, 0x11
        /*0116*/ 	.short	(.L_47 - .L_46)
	.align		4
.L_46:
        /*0118*/ 	.word	index@(_Z9Ssign_minPKfPfi)
        /*011c*/ 	.word	0x00000000


	//----- nvinfo : EIATTR_REGCOUNT
	.align		4
.L_47:
        /*0120*/ 	.byte	0x04, 0x2f
        /*0122*/ 	.short	(.L_49 - .L_48)
	.align		4
.L_48:
        /*0124*/ 	.word	index@(_Z7DshrinkPKddPdi)
        /*0128*/ 	.word	0x00000010


	//----- nvinfo : EIATTR_FRAME_SIZE
	.align		4
.L_49:
        /*012c*/ 	.byte	0x04, 0x11
        /*012e*/ 	.short	(.L_51 - .L_50)
	.align		4
.L_50:
        /*0130*/ 	.word	index@(_Z7DshrinkPKddPdi)
        /*0134*/ 	.word	0x00000000


	//----- nvinfo : EIATTR_REGCOUNT
	.align		4
.L_51:
        /*0138*/ 	.byte	0x04, 0x2f
        /*013a*/ 	.short	(.L_53 - .L_52)
	.align		4
.L_52:
        /*013c*/ 	.word	index@(_Z10Dset_arrayPdid)
        /*0140*/ 	.word	0x0000000a


	//----- nvinfo : EIATTR_FRAME_SIZE
	.align		4
.L_53:
        /*0144*/ 	.byte	0x04, 0x11
        /*0146*/ 	.short	(.L_55 - .L_54)
	.align		4
.L_54:
        /*0148*/ 	.word	index@(_Z10Dset_arrayPdid)
        /*014c*/ 	.word	0x00000000


	//----- nvinfo : EIATTR_REGCOUNT
	.align		4
.L_55:
        /*0150*/ 	.byte	0x04, 0x2f
        /*0152*/ 	.short	(.L_57 - .L_56)
	.align		4
.L_56:
        /*0154*/ 	.word	index@(_Z8Dset_nzxPbPKdid)
        /*0158*/ 	.word	0x0000000a


	//----- nvinfo : EIATTR_FRAME_SIZE
	.align		4
.L_57:
        /*015c*/ 	.byte	0x04, 0x11
        /*015e*/ 	.short	(.L_59 - .L_58)
	.align		4
.L_58:
        /*0160*/ 	.word	index@(_Z8Dset_nzxPbPKdid)
        /*0164*/ 	.word	0x00000000


	//----- nvinfo : EIATTR_REGCOUNT
	.align		4
.L_59:
        /*0168*/ 	.byte	0x04, 0x2f
        /*016a*/ 	.short	(.L_61 - .L_60)
	.align		4
.L_60:
        /*016c*/ 	.word	index@(_Z12Dscale_arrayPKdidPd)
        /*0170*/ 	.word	0x0000000c


	//----- nvinfo : EIATTR_FRAME_SIZE
	.align		4
.L_61:
        /*0174*/ 	.byte	0x04, 0x11
        /*0176*/ 	.short	(.L_63 - .L_62)
	.align		4
.L_62:
        /*0178*/ 	.word	index@(_Z12Dscale_arrayPKdidPd)
        /*017c*/ 	.word	0x00000000


	//----- nvinfo : EIATTR_REGCOUNT
	.align		4
.L_63:
        /*0180*/ 	.byte	0x04, 0x2f
        /*0182*/ 	.short	(.L_65 - .L_64)
	.align		4
.L_64:
        /*0184*/ 	.word	index@(_Z11Dadd_arraysPKdS0_Pdi)
        /*0188*/ 	.word	0x0000000e


	//----- nvinfo : EIATTR_FRAME_SIZE
	.align		4
.L_65:
        /*018c*/ 	.byte	0x04, 0x11
        /*018e*/ 	.short	(.L_67 - .L_66)
	.align		4
.L_66:
        /*0190*/ 	.word	index@(_Z11Dadd_arraysPKdS0_Pdi)
        /*0194*/ 	.word	0x00000000


	//----- nvinfo : EIATTR_REGCOUNT
	.align		4
.L_67:
        /*0198*/ 	.byte	0x04, 0x2f
        /*019a*/ 	.short	(.L_69 - .L_68)
	.align		4
.L_68:
        /*019c*/ 	.word	index@(_Z20Dcalculate_inner_valPKddS0_Pdi)
        /*01a0*/ 	.word	0x00000010


	//----- nvinfo : EIATTR_FRAME_SIZE
	.align		4
.L_69:
        /*01a4*/ 	.byte	0x04, 0x11
        /*01a6*/ 	.short	(.L_71 - .L_70)
	.align		4
.L_70:
        /*01a8*/ 	.word	index@(_Z20Dcalculate_inner_valPKddS0_Pdi)
        /*01ac*/ 	.word	0x00000000


	//----- nvinfo : EIATTR_REGCOUNT
	.align		4
.L_71:
        /*01b0*/ 	.byte	0x04, 0x2f
        /*01b2*/ 	.short	(.L_73 - .L_72)
	.align		4
.L_72:
        /*01b4*/ 	.word	index@(_Z16Dscale_sub_arrayPKddS0_S0_Pdi)
        /*01b8*/ 	.word	0x00000012


	//----- nvinfo : EIATTR_FRAME_SIZE
	.align		4
.L_73:
        /*01bc*/ 	.byte	0x04, 0x11
        /*01be*/ 	.short	(.L_75 - .L_74)
	.align		4
.L_74:
        /*01c0*/ 	.word	index@(_Z16Dscale_sub_arrayPKddS0_S0_Pdi)
        /*01c4*/ 	.word	0x00000000


	//----- nvinfo : EIATTR_REGCOUNT
	.align		4
.L_75:
        /*01c8*/ 	.byte	0x04, 0x2f
        /*01ca*/ 	.short	(.L_77 - .L_76)
	.align		4
.L_76:
        /*01cc*/ 	.word	index@(_Z8DmanyOpsdPKdS0_S0_S0_Pdi)
        /*01d0*/ 	.word	0x00000012


	//----- nvinfo : EIATTR_FRAME_SIZE
	.align		4
.L_77:
        /*01d4*/ 	.byte	0x04, 0x11
        /*01d6*/ 	.short	(.L_79 - .L_78)
	.align		4
.L_78:
        /*01d8*/ 	.word	index@(_Z8DmanyOpsdPKdS0_S0_S0_Pdi)
        /*01dc*/ 	.word	0x00000000


	//----- nvinfo : EIATTR_REGCOUNT
	.align		4
.L_79:
        /*01e0*/ 	.byte	0x04, 0x2f
        /*01e2*/ 	.short	(.L_81 - .L_80)
	.align		4
.L_80:
        /*01e4*/ 	.word	index@(_Z17Dcalculate_lambdaPKddS0_S0_S0_Pdi)
        /*01e8*/ 	.word	0x00000012


	//----- nvinfo : EIATTR_FRAME_SIZE
	.align		4
.L_81:
        /*01ec*/ 	.byte	0x04, 0x11
        /*01ee*/ 	.short	(.L_83 - .L_82)
	.align		4
.L_82:
        /*01f0*/ 	.word	index@(_Z17Dcalculate_lambdaPKddS0_S0_S0_Pdi)
        /*01f4*/ 	.word	0x00000000


	//----- nvinfo : EIATTR_REGCOUNT
	.align		4
.L_83:
        /*01f8*/ 	.byte	0x04, 0x2f
        /*01fa*/ 	.short	(.L_85 - .L_84)
	.align		4
.L_84:
        /*01fc*/ 	.word	index@(_Z5DbtzxdPKdS0_S0_Pdi)
        /*0200*/ 	.word	0x00000012


	//----- nvinfo : EIATTR_FRAME_SIZE
	.align		4
.L_85:
        /*0204*/ 	.byte	0x04, 0x11
        /*0206*/ 	.short	(.L_87 - .L_86)
	.align		4
.L_86:
        /*0208*/ 	.word	index@(_Z5DbtzxdPKdS0_S0_Pdi)
        /*020c*/ 	.word	0x00000000


	//----- nvinfo : EIATTR_REGCOUNT
	.align		4
.L_87:
        /*0210*/ 	.byte	0x04, 0x2f
        /*0212*/ 	.short	(.L_89 - .L_88)
	.align		4
.L_88:
        /*0214*/ 	.word	index@(_Z5DxbztPKddS0_S0_Pdi)
        /*0218*/ 	.word	0x00000012


	//----- nvinfo : EIATTR_FRAME_SIZE
	.align		4
.L_89:
        /*021c*/ 	.byte	0x04, 0x11
        /*021e*/ 	.short	(.L_91 - .L_90)
	.align		4
.L_90:
        /*0220*/ 	.word	index@(_Z5DxbztPKddS0_S0_Pdi)
        /*0224*/ 	.word	0x00000000


	//----- nvinfo : EIATTR_REGCOUNT
	.align		4
.L_91:
        /*0228*/ 	.byte	0x04, 0x2f
        /*022a*/ 	.short	(.L_93 - .L_92)
	.align		4
.L_92:
        /*022c*/ 	.word	index@(_Z9Dsign_minPKdPdi)
        /*0230*/ 	.word	0x0000000b


	//----- nvinfo : EIATTR_FRAME_SIZE
	.align		4
.L_93:
        /*0234*/ 	.byte	0x04, 0x11
        /*0236*/ 	.short	(.L_95 - .L_94)
	.align		4
.L_94:
        /*0238*/ 	.word	index@(_Z9Dsign_minPKdPdi)
        /*023c*/ 	.word	0x00000000


	//----- nvinfo : EIATTR_MIN_STACK_SIZE
	.align		4
.L_95:
        /*0240*/ 	.byte	0x04, 0x12
        /*0242*/ 	.short	(.L_97 - .L_96)
	.align		4
.L_96:
        /*0244*/ 	.word	index@(_Z9Dsign_minPKdPdi)
        /*0248*/ 	.word	0x00000000


	//----- nvinfo : EIATTR_MIN_STACK_SIZE
	.align		4
.L_97:
        /*024c*/ 	.byte	0x04, 0x12
        /*024e*/ 	.short	(.L_99 - .L_98)
	.align		4
.L_98:
        /*0250*/ 	.word	index@(_Z5DxbztPKddS0_S0_Pdi)
        /*0254*/ 	.word	0x00000000


	//----- nvinfo : EIATTR_MIN_STACK_SIZE
	.align		4
.L_99:
        /*0258*/ 	.byte	0x04, 0x12
        /*025a*/ 	.short	(.L_101 - .L_100)
	.align		4
.L_100:
        /*025c*/ 	.word	index@(_Z5DbtzxdPKdS0_S0_Pdi)
        /*0260*/ 	.word	0x00000000


	//----- nvinfo : EIATTR_MIN_STACK_SIZE
	.align		4
.L_101:
        /*0264*/ 	.byte	0x04, 0x12
        /*0266*/ 	.short	(.L_103 - .L_102)
	.align		4
.L_102:
        /*0268*/ 	.word	index@(_Z17Dcalculate_lambdaPKddS0_S0_S0_Pdi)
        /*026c*/ 	.word	0x00000000


	//----- nvinfo : EIATTR_MIN_STACK_SIZE
	.align		4
.L_103:
        /*0270*/ 	.byte	0x04, 0x12
        /*0272*/ 	.short	(.L_105 - .L_104)
	.align		4
.L_104:
        /*0274*/ 	.word	index@(_Z8DmanyOpsdPKdS0_S0_S0_Pdi)
        /*0278*/ 	.word	0x00000000


	//----- nvinfo : EIATTR_MIN_STACK_SIZE
	.align		4
.L_105:
        /*027c*/ 	.byte	0x04, 0x12
        /*027e*/ 	.short	(.L_107 - .L_106)
	.align		4
.L_106:
        /*0280*/ 	.word	index@(_Z16Dscale_sub_arrayPKddS0_S0_Pdi)
        /*0284*/ 	.word	0x00000000


	//----- nvinfo : EIATTR_MIN_STACK_SIZE
	.align		4
.L_107:
        /*0288*/ 	.byte	0x04, 0x12
        /*028a*/ 	.short	(.L_109 - .L_108)
	.align		4
.L_108:
        /*028c*/ 	.word	index@(_Z20Dcalculate_inner_valPKddS0_Pdi)
        /*0290*/ 	.word	0x00000000


	//----- nvinfo : EIATTR_MIN_STACK_SIZE
	.align		4
.L_109:
        /*0294*/ 	.byte	0x04, 0x12
        /*0296*/ 	.short	(.L_111 - .L_110)
	.align		4
.L_110:
        /*0298*/ 	.word	index@(_Z11Dadd_arraysPKdS0_Pdi)
        /*029c*/ 	.word	0x00000000


	//----- nvinfo : EIATTR_MIN_STACK_SIZE
	.align		4
.L_111:
        /*02a0*/ 	.byte	0x04, 0x12
        /*02a2*/ 	.short	(.L_113 - .L_112)
	.align		4
.L_112:
        /*02a4*/ 	.word	index@(_Z12Dscale_arrayPKdidPd)
        /*02a8*/ 	.word	0x00000000


	//----- nvinfo : EIATTR_MIN_STACK_SIZE
	.align		4
.L_113:
        /*02ac*/ 	.byte	0x04, 0x12
        /*02ae*/ 	.short	(.L_115 - .L_114)
	.align		4
.L_114:
        /*02b0*/ 	.word	index@(_Z8Dset_nzxPbPKdid)
        /*02b4*/ 	.word	0x00000000


	//----- nvinfo : EIATTR_MIN_STACK_SIZE
	.align		4
.L_115:
        /*02b8*/ 	.byte	0x04, 0x12
        /*02ba*/ 	.short	(.L_117 - .L_116)
	.align		4
.L_116:
        /*02bc*/ 	.word	index@(_Z10Dset_arrayPdid)
        /*02c0*/ 	.word	0x00000000


	//----- nvinfo : EIATTR_MIN_STACK_SIZE
	.align		4
.L_117:
        /*02c4*/ 	.byte	0x04, 0x12
        /*02c6*/ 	.short	(.L_119 - .L_118)
	.align		4
.L_118:
        /*02c8*/ 	.word	index@(_Z7DshrinkPKddPdi)
        /*02cc*/ 	.word	0x00000000


	//----- nvinfo : EIATTR_MIN_STACK_SIZE
	.align		4
.L_119:
        /*02d0*/ 	.byte	0x04, 0x12
        /*02d2*/ 	.short	(.L_121 - .L_120)
	.align		4
.L_120:
        /*02d4*/ 	.word	index@(_Z9Ssign_minPKfPfi)
        /*02d8*/ 	.word	0x00000000


	//----- nvinfo : EIATTR_MIN_STACK_SIZE
	.align		4
.L_121:
        /*02dc*/ 	.byte	0x04, 0x12
        /*02de*/ 	.short	(.L_123 - .L_122)
	.align		4
.L_122:
        /*02e0*/ 	.word	index@(_Z5SxbztPKffS0_S0_Pfi)
        /*02e4*/ 	.word	0x00000000


	//----- nvinfo : EIATTR_MIN_STACK_SIZE
	.align		4
.L_123:
        /*02e8*/ 	.byte	0x04, 0x12
        /*02ea*/ 	.short	(.L_125 - .L_124)
	.align		4
.L_124:
        /*02ec*/ 	.word	index@(_Z5SbtzxfPKfS0_S0_Pfi)
        /*02f0*/ 	.word	0x00000000


	//----- nvinfo : EIATTR_MIN_STACK_SIZE
	.align		4
.L_125:
        /*02f4*/ 	.byte	0x04, 0x12
        /*02f6*/ 	.short	(.L_127 - .L_126)
	.align		4
.L_126:
        /*02f8*/ 	.word	index@(_Z17Scalculate_lambdaPKffS0_S0_S0_Pfi)
        /*02fc*/ 	.word	0x00000000


	//----- nvinfo : EIATTR_MIN_STACK_SIZE
	.align		4
.L_127:
        /*0300*/ 	.byte	0x04, 0x12
        /*0302*/ 	.short	(.L_129 - .L_128)
	.align		4
.L_128:
        /*0304*/ 	.word	index@(_Z8SmanyOpsfPKfS0_S0_S0_Pfi)
        /*0308*/ 	.word	0x00000000


	//----- nvinfo : EIATTR_MIN_STACK_SIZE
	.align		4
.L_129:
        /*030c*/ 	.byte	0x04, 0x12
        /*030e*/ 	.short	(.L_131 - .L_130)
	.align		4
.L_130:
        /*0310*/ 	.word	index@(_Z16Sscale_sub_arrayPKffS0_S0_Pfi)
        /*0314*/ 	.word	0x00000000


	//----- nvinfo : EIATTR_MIN_STACK_SIZE
	.align		4
.L_131:
        /*0318*/ 	.byte	0x04, 0x12
        /*031a*/ 	.short	(.L_133 - .L_132)
	.align		4
.L_132:
        /*031c*/ 	.word	index@(_Z20Scalculate_inner_valPKffS0_Pfi)
        /*0320*/ 	.word	0x00000000


	//----- nvinfo : EIATTR_MIN_STACK_SIZE
	.align		4
.L_133:
        /*0324*/ 	.byte	0x04, 0x12
        /*0326*/ 	.short	(.L_135 - .L_134)
	.align		4
.L_134:
        /*0328*/ 	.word	index@(_Z11Sadd_arraysPKfS0_Pfi)
        /*032c*/ 	.word	0x00000000


	//----- nvinfo : EIATTR_MIN_STACK_SIZE
	.align		4
.L_135:
        /*0330*/ 	.byte	0x04, 0x12
        /*0332*/ 	.short	(.L_137 - .L_136)
	.align		4
.L_136:
        /*0334*/ 	.word	index@(_Z12Sscale_arrayPKfifPf)
        /*0338*/ 	.word	0x00000000


	//----- nvinfo : EIATTR_MIN_STACK_SIZE
	.align		4
.L_137:
        /*033c*/ 	.byte	0x04, 0x12
        /*033e*/ 	.short	(.L_139 - .L_138)
	.align		4
.L_138:
        /*0340*/ 	.word	index@(_Z8Sset_nzxPbPKfif)
        /*0344*/ 	.word	0x00000000


	//----- nvinfo : EIATTR_MIN_STACK_SIZE
	.align		4
.L_139:
        /*0348*/ 	.byte	0x04, 0x12
        /*034a*/ 	.short	(.L_141 - .L_140)
	.align		4
.L_140:
        /*034c*/ 	.word	index@(_Z10Sset_arrayPfif)
        /*0350*/ 	.word	0x00000000


	//----- nvinfo : EIATTR_MIN_STACK_SIZE
	.align		4
.L_141:
        /*0354*/ 	.byte	0x04, 0x12
        /*0356*/ 	.short	(.L_143 - .L_142)
	.align		4
.L_142:
        /*0358*/ 	.word	index@(_Z7SshrinkPKffPfi)
        /*035c*/ 	.word	0x00000000
.L_143:


//--------------------- .nv.compat                --------------------------
	.section	.nv.compat,"",@"SHT_CUDA_COMPAT_INFO"
	.align	4
        /*0000*/ 	.byte	0x02, 0x09, 0x00, 0x00, 0x02, 0x02, 0x01, 0x00, 0x02, 0x05, 0x05, 0x00, 0x03, 0x07, 0x01, 0x01
        /*0010*/ 	.byte	0x02, 0x03, 0x00, 0x00, 0x02, 0x06, 0x01, 0x00, 0x04, 0x0b, 0x08, 0x00, 0x01, 0x00, 0x00, 0x00
        /*0020*/ 	.byte	0x00, 0x00, 0x00, 0x00


//--------------------- .nv.info._Z9Dsign_minPKdPdi --------------------------
	.section	.nv.info._Z9Dsign_minPKdPdi,"",@"SHT_CUDA_INFO"
	.sectionflags	@""
	.align	4


	//----- nvinfo : EIATTR_CUDA_API_VERSION
	.align		4
        /*0000*/ 	.byte	0x04, 0x37
        /*0002*/ 	.short	(.L_145 - .L_144)
.L_144:
        /*0004*/ 	.word	0x00000082


	//----- nvinfo : EIATTR_KPARAM_INFO
	.align		4
.L_145:
        /*0008*/ 	.byte	0x04, 0x17
        /*000a*/ 	.short	(.L_147 - .L_146)
.L_146:
        /*000c*/ 	.word	0x00000000
        /*0010*/ 	.short	0x0002
        /*0012*/ 	.short	0x0010
        /*0014*/ 	.byte	0x00, 0xf0, 0x11, 0x00


	//----- nvinfo : EIATTR_KPARAM_INFO
	.align		4
.L_147:
        /*0018*/ 	.byte	0x04, 0x17
        /*001a*/ 	.short	(.L_149 - .L_148)
.L_148:
        /*001c*/ 	.word	0x00000000
        /*0020*/ 	.short	0x0001
        /*0022*/ 	.short	0x0008
        /*0024*/ 	.byte	0x00, 0xf5, 0x21, 0x00


	//----- nvinfo : EIATTR_KPARAM_INFO
	.align		4
.L_149:
        /*0028*/ 	.byte	0x04, 0x17
        /*002a*/ 	.short	(.L_151 - .L_150)
.L_150:
        /*002c*/ 	.word	0x00000000
        /*0030*/ 	.short	0x0000
        /*0032*/ 	.short	0x0000
        /*0034*/ 	.byte	0x00, 0xf5, 0x21, 0x00


	//----- nvinfo : EIATTR_SPARSE_MMA_MASK
	.align		4
.L_151:
        /*0038*/ 	.byte	0x03, 0x50
        /*003a*/ 	.short	0x0000


	//----- nvinfo : EIATTR_MAXREG_COUNT
	.align		4
        /*003c*/ 	.byte	0x03, 0x1b
        /*003e*/ 	.short	0x00ff


	//----- nvinfo : EIATTR_MERCURY_ISA_VERSION
	.align		4
        /*0040*/ 	.byte	0x03, 0x5f
        /*0042*/ 	.short	0x0101


	//----- nvinfo : EIATTR_VRC_CTA_INIT_COUNT
	.align		4
        /*0044*/ 	.byte	0x02, 0x4a
	.zero		1
	.zero		1


	//----- nvinfo : EIATTR_EXIT_INSTR_OFFSETS
	.align		4
        /*0048*/ 	.byte	0x04, 0x1c
        /*004a*/ 	.short	(.L_153 - .L_152)


	//   ....[0]....
.L_152:
        /*004c*/ 	.word	0x00000070


	//   ....[1]....
        /*0050*/ 	.word	0x00000100


	//   ....[2]....
        /*0054*/ 	.word	0x000001e0


	//   ....[3]....
        /*0058*/ 	.word	0x00000290


	//----- nvinfo : EIATTR_CBANK_PARAM_SIZE
	.align		4
.L_153:
        /*005c*/ 	.byte	0x03, 0x19
        /*005e*/ 	.short	0x0014


	//----- nvinfo : EIATTR_PARAM_CBANK
	.align		4
        /*0060*/ 	.byte	0x04, 0x0a
        /*0062*/ 	.short	(.L_155 - .L_154)
	.align		4
.L_154:
        /*0064*/ 	.word	index@(.nv.constant0._Z9Dsign_minPKdPdi)
        /*0068*/ 	.short	0x0380
        /*006a*/ 	.short	0x0014


	//----- nvinfo : EIATTR_SW_WAR
	.align		4
.L_155:
        /*006c*/ 	.byte	0x04, 0x36
        /*006e*/ 	.short	(.L_157 - .L_156)
.L_156:
        /*0070*/ 	.word	0x00000008
.L_157:


//--------------------- .nv.info._Z5DxbztPKddS0_S0_Pdi --------------------------
	.section	.nv.info._Z5DxbztPKddS0_S0_Pdi,"",@"SHT_CUDA_INFO"
	.sectionflags	@""
	.align	4


	//----- nvinfo : EIATTR_CUDA_API_VERSION
	.align		4
        /*0000*/ 	.byte	0x04, 0x37
        /*0002*/ 	.short	(.L_159 - .L_158)
.L_158:
        /*0004*/ 	.word	0x00000082


	//----- nvinfo : EIATTR_KPARAM_INFO
	.align		4
.L_159:
        /*0008*/ 	.byte	0x04, 0x17
        /*000a*/ 	.short	(.L_161 - .L_160)
.L_160:
        /*000c*/ 	.word	0x00000000
        /*0010*/ 	.short	0x0005
        /*0012*/ 	.short	0x0028
        /*0014*/ 	.byte	0x00, 0xf0, 0x11, 0x00


	//----- nvinfo : EIATTR_KPARAM_INFO
	.align		4
.L_161:
        /*0018*/ 	.byte	0x04, 0x17
        /*001a*/ 	.short	(.L_163 - .L_162)
.L_162:
        /*001c*/ 	.word	0x00000000
        /*0020*/ 	.short	0x0004
        /*0022*/ 	.short	0x0020
        /*0024*/ 	.byte	0x00, 0xf5, 0x21, 0x00


	//----- nvinfo : EIATTR_KPARAM_INFO
	.align		4
.L_163:
        /*0028*/ 	.byte	0x04, 0x17
        /*002a*/ 	.short	(.L_165 - .L_164)
.L_164:
        /*002c*/ 	.word	0x00000000
        /*0030*/ 	.short	0x0003
        /*0032*/ 	.short	0x0018
        /*0034*/ 	.byte	0x00, 0xf5, 0x21, 0x00


	//----- nvinfo : EIATTR_KPARAM_INFO
	.align		4
.L_165:
        /*0038*/ 	.byte	0x04, 0x17
        /*003a*/ 	.short	(.L_167 - .L_166)
.L_166:
        /*003c*/ 	.word	0x00000000
        /*0040*/ 	.short	0x0002
        /*0042*/ 	.short	0x0010
        /*0044*/ 	.byte	0x00, 0xf5, 0x21, 0x00


	//----- nvinfo : EIATTR_KPARAM_INFO
	.align		4
.L_167:
        /*0048*/ 	.byte	0x04, 0x17
        /*004a*/ 	.short	(.L_169 - .L_168)
.L_168:
        /*004c*/ 	.word	0x00000000
        /*0050*/ 	.short	0x0001
        /*0052*/ 	.short	0x0008
        /*0054*/ 	.byte	0x00, 0xf0, 0x21, 0x00


	//----- nvinfo : EIATTR_KPARAM_INFO
	.align		4
.L_169:
        /*0058*/ 	.byte	0x04, 0x17
        /*005a*/ 	.short	(.L_171 - .L_170)
.L_170:
        /*005c*/ 	.word	0x00000000
        /*0060*/ 	.short	0x0000
        /*0062*/ 	.short	0x0000
        /*0064*/ 	.byte	0x00, 0xf5, 0x21, 0x00


	//----- nvinfo : EIATTR_SPARSE_MMA_MASK
	.align		4
.L_171:
        /*0068*/ 	.byte	0x03, 0x50
        /*006a*/ 	.short	0x0000


	//----- nvinfo : EIATTR_MAXREG_COUNT
	.align		4
        /*006c*/ 	.byte	0x03, 0x1b
        /*006e*/ 	.short	0x00ff


	//----- nvinfo : EIATTR_MERCURY_ISA_VERSION
	.align		4
        /*0070*/ 	.byte	0x03, 0x5f
        /*0072*/ 	.short	0x0101


	//----- nvinfo : EIATTR_VRC_CTA_INIT_COUNT
	.align		4
        /*0074*/ 	.byte	0x02, 0x4a
	.zero		1
	.zero		1


	//----- nvinfo : EIATTR_EXIT_INSTR_OFFSETS
	.align		4
        /*0078*/ 	.byte	0x04, 0x1c
        /*007a*/ 	.short	(.L_173 - .L_172)


	//   ....[0]....
.L_172:
        /*007c*/ 	.word	0x00000070


	//   ....[1]....
        /*0080*/ 	.word	0x00000180


	//----- nvinfo : EIATTR_CBANK_PARAM_SIZE
	.align		4
.L_173:
        /*0084*/ 	.byte	0x03, 0x19
        /*0086*/ 	.short	0x002c


	//----- nvinfo : EIATTR_PARAM_CBANK
	.align		4
        /*0088*/ 	.byte	0x04, 0x0a
        /*008a*/ 	.short	(.L_175 - .L_174)
	.align		4
.L_174:
        /*008c*/ 	.word	index@(.nv.constant0._Z5DxbztPKddS0_S0_Pdi)
        /*0090*/ 	.short	0x0380
        /*0092*/ 	.short	0x002c


	//----- nvinfo : EIATTR_SW_WAR
	.align		4
.L_175:
        /*0094*/ 	.byte	0x04, 0x36
        /*0096*/ 	.short	(.L_177 - .L_176)
.L_176:
        /*0098*/ 	.word	0x00000008
.L_177:


//--------------------- .nv.info._Z5DbtzxdPKdS0_S0_Pdi --------------------------
	.section	.nv.info._Z5DbtzxdPKdS0_S0_Pdi,"",@"SHT_CUDA_INFO"
	.sectionflags	@""
	.align	4


	//----- nvinfo : EIATTR_CUDA_API_VERSION
	.align		4
        /*0000*/ 	.byte	0x04, 0x37
        /*0002*/ 	.short	(.L_179 - .L_178)
.L_178:
        /*0004*/ 	.word	0x00000082


	//----- nvinfo : EIATTR_KPARAM_INFO
	.align		4
.L_179:
        /*0008*/ 	.byte	0x04, 0x17
        /*000a*/ 	.short	(.L_181 - .L_180)
.L_180:
        /*000c*/ 	.word	0x00000000
        /*0010*/ 	.short	0x0005
        /*0012*/ 	.short	0x0028
        /*0014*/ 	.byte	0x00, 0xf0, 0x11, 0x00


	//----- nvinfo : EIATTR_KPARAM_INFO
	.align		4
.L_181:
        /*0018*/ 	.byte	0x04, 0x17
        /*001a*/ 	.short	(.L_183 - .L_182)
.L_182:
        /*001c*/ 	.word	0x00000000
        /*0020*/ 	.short	0x0004
        /*0022*/ 	.short	0x0020
        /*0024*/ 	.byte	0x00, 0xf5, 0x21, 0x00


	//----- nvinfo : EIATTR_KPARAM_INFO
	.align		4
.L_183:
        /*0028*/ 	.byte	0x04, 0x17
        /*002a*/ 	.short	(.L_185 - .L_184)
.L_184:
        /*002c*/ 	.word	0x00000000
        /*0030*/ 	.short	0x0003
        /*0032*/ 	.short	0x0018
        /*0034*/ 	.byte	0x00, 0xf5, 0x21, 0x00


	//----- nvinfo : EIATTR_KPARAM_INFO
	.align		4
.L_185:
        /*0038*/ 	.byte	0x04, 0x17
        /*003a*/ 	.short	(.L_187 - .L_186)
.L_186:
        /*003c*/ 	.word	0x00000000
        /*0040*/ 	.short	0x0002
        /*0042*/ 	.short	0x0010
        /*0044*/ 	.byte	0x00, 0xf5, 0x21, 0x00


	//----- nvinfo : EIATTR_KPARAM_INFO
	.align		4
.L_187:
        /*0048*/ 	.byte	0x04, 0x17
        /*004a*/ 	.short	(.L_189 - .L_188)
.L_188:
        /*004c*/ 	.word	0x00000000
        /*0050*/ 	.short	0x0001
        /*0052*/ 	.short	0x0008
        /*0054*/ 	.byte	0x00, 0xf5, 0x21, 0x00


	//----- nvinfo : EIATTR_KPARAM_INFO
	.align		4
.L_189:
        /*0058*/ 	.byte	0x04, 0x17
        /*005a*/ 	.short	(.L_191 - .L_190)
.L_190:
        /*005c*/ 	.word	0x00000000
        /*0060*/ 	.short	0x0000
        /*0062*/ 	.short	0x0000
        /*0064*/ 	.byte	0x00, 0xf0, 0x21, 0x00


	//----- nvinfo : EIATTR_SPARSE_MMA_MASK
	.align		4
.L_191:
        /*0068*/ 	.byte	0x03, 0x50
        /*006a*/ 	.short	0x0000


	//----- nvinfo : EIATTR_MAXREG_COUNT
	.align		4
        /*006c*/ 	.byte	0x03, 0x1b
        /*006e*/ 	.short	0x00ff


	//----- nvinfo : EIATTR_MERCURY_ISA_VERSION
	.align		4
        /*0070*/ 	.byte	0x03, 0x5f
        /*0072*/ 	.short	0x0101


	//----- nvinfo : EIATTR_VRC_CTA_INIT_COUNT
	.align		4
        /*0074*/ 	.byte	0x02, 0x4a
	.zero		1
	.zero		1


	//----- nvinfo : EIATTR_EXIT_INSTR_OFFSETS
	.align		4
        /*0078*/ 	.byte	0x04, 0x1c
        /*007a*/ 	.short	(.L_193 - .L_192)


	//   ....[0]....
.L_192:
        /*007c*/ 	.word	0x00000070


	//   ....[1]....
        /*0080*/ 	.word	0x00000180


	//----- nvinfo : EIATTR_CBANK_PARAM_SIZE
	.align		4
.L_193:
        /*0084*/ 	.byte	0x03, 0x19
        /*0086*/ 	.short	0x002c


	//----- nvinfo : EIATTR_PARAM_CBANK
	.align		4
        /*0088*/ 	.byte	0x04, 0x0a
        /*008a*/ 	.short	(.L_195 - .L_194)
	.align		4
.L_194:
        /*008c*/ 	.word	index@(.nv.constant0._Z5DbtzxdPKdS0_S0_Pdi)
        /*0090*/ 	.short	0x0380
        /*0092*/ 	.short	0x002c


	//----- nvinfo : EIATTR_SW_WAR
	.align		4
.L_195:
        /*0094*/ 	.byte	0x04, 0x36
        /*0096*/ 	.short	(.L_197 - .L_196)
.L_196:
        /*0098*/ 	.word	0x00000008
.L_197:


//--------------------- .nv.info._Z17Dcalculate_lambdaPKddS0_S0_S0_Pdi --------------------------
	.section	.nv.info._Z17Dcalculate_lambdaPKddS0_S0_S0_Pdi,"",@"SHT_CUDA_INFO"
	.sectionflags	@""
	.align	4


	//----- nvinfo : EIATTR_CUDA_API_VERSION
	.align		4
        /*0000*/ 	.byte	0x04, 0x37
        /*0002*/ 	.short	(.L_199 - .L_198)
.L_198:
        /*0004*/ 	.word	0x00000082


	//----- nvinfo : EIATTR_KPARAM_INFO
	.align		4
.L_199:
        /*0008*/ 	.byte	0x04, 0x17
        /*000a*/ 	.short	(.L_201 - .L_200)
.L_200:
        /*000c*/ 	.word	0x00000000
        /*0010*/ 	.short	0x0006
        /*0012*/ 	.short	0x0030
        /*0014*/ 	.byte	0x00, 0xf0, 0x11, 0x00


	//----- nvinfo : EIATTR_KPARAM_INFO
	.align		4
.L_201:
        /*0018*/ 	.byte	0x04, 0x17
        /*001a*/ 	.short	(.L_203 - .L_202)
.L_202:
        /*001c*/ 	.word	0x00000000
        /*0020*/ 	.short	0x0005
        /*0022*/ 	.short	0x0028
        /*0024*/ 	.byte	0x00, 0xf5, 0x21, 0x00


	//----- nvinfo : EIATTR_KPARAM_INFO
	.align		4
.L_203:
        /*0028*/ 	.byte	0x04, 0x17
        /*002a*/ 	.short	(.L_205 - .L_204)
.L_204:
        /*002c*/ 	.word	0x00000000
        /*0030*/ 	.short	0x0004
        /*0032*/ 	.short	0x0020
        /*0034*/ 	.byte	0x00, 0xf5, 0x21, 0x00


	//----- nvinfo : EIATTR_KPARAM_INFO
	.align		4
.L_205:
        /*0038*/ 	.byte	0x04, 0x17
        /*003a*/ 	.short	(.L_207 - .L_206)
.L_206:
        /*003c*/ 	.word	0x00000000
        /*0040*/ 	.short	0x0003
        /*0042*/ 	.short	0x0018
        /*0044*/ 	.byte	0x00, 0xf5, 0x21, 0x00


	//----- nvinfo : EIATTR_KPARAM_INFO
	.align		4
.L_207:
        /*0048*/ 	.byte	0x04, 0x17
        /*004a*/ 	.short	(.L_209 - .L_208)
.L_208:
        /*004c*/ 	.word	0x00000000
        /*0050*/ 	.short	0x0002
        /*0052*/ 	.short	0x0010
        /*0054*/ 	.byte	0x00, 0xf5, 0x21, 0x00


	//----- nvinfo : EIATTR_KPARAM_INFO
	.align		4
.L_209:
        /*0058*/ 	.byte	0x04, 0x17
        /*005a*/ 	.short	(.L_211 - .L_210)
.L_210:
        /*005c*/ 	.word	0x00000000
        /*0060*/ 	.short	0x0001
        /*0062*/ 	.short	0x0008
        /*0064*/ 	.byte	0x00, 0xf0, 0x21, 0x00


	//----- nvinfo : EIATTR_KPARAM_INFO
	.align		4
.L_211:
        /*0068*/ 	.byte	0x04, 0x17
        /*006a*/ 	.short	(.L_213 - .L_212)
.L_212:
        /*006c*/ 	.word	0x00000000
        /*0070*/ 	.short	0x0000
        /*0072*/ 	.short	0x0000
        /*0074*/ 	.byte	0x00, 0xf5, 0x21, 0x00


	//----- nvinfo : EIATTR_SPARSE_MMA_MASK
	.align		4
.L_213:
        /*0078*/ 	.byte	0x03, 0x50
        /*007a*/ 	.short	0x0000


	//----- nvinfo : EIATTR_MAXREG_COUNT
	.align		4
        /*007c*/ 	.byte	0x03, 0x1b
        /*007e*/ 	.short	0x00ff


	//----- nvinfo : EIATTR_MERCURY_ISA_VERSION
	.align		4
        /*0080*/ 	.byte	0x03, 0x5f
        /*0082*/ 	.short	0x0101


	//----- nvinfo : EIATTR_VRC_CTA_INIT_COUNT
	.align		4
        /*0084*/ 	.byte	0x02, 0x4a
	.zero		1
	.zero		1


	//----- nvinfo : EIATTR_EXIT_INSTR_OFFSETS
	.align		4
        /*0088*/ 	.byte	0x04, 0x1c
        /*008a*/ 	.short	(.L_215 - .L_214)


	//   ....[0]....
.L_214:
        /*008c*/ 	.word	0x00000070


	//   ....[1]....
        /*0090*/ 	.word	0x000001c0


	//----- nvinfo : EIATTR_CBANK_PARAM_SIZE
	.align		4
.L_215:
        /*0094*/ 	.byte	0x03, 0x19
        /*0096*/ 	.short	0x0034


	//----- nvinfo : EIATTR_PARAM_CBANK
	.align		4
        /*0098*/ 	.byte	0x04, 0x0a
        /*009a*/ 	.short	(.L_217 - .L_216)
	.align		4
.L_216:
        /*009c*/ 	.word	index@(.nv.constant0._Z17Dcalculate_lambdaPKddS0_S0_S0_Pdi)
        /*00a0*/ 	.short	0x0380
        /*00a2*/ 	.short	0x0034


	//----- nvinfo : EIATTR_SW_WAR
	.align		4
.L_217:
        /*00a4*/ 	.byte	0x04, 0x36
        /*00a6*/ 	.short	(.L_219 - .L_218)
.L_218:
        /*00a8*/ 	.word	0x00000008
.L_219:


//--------------------- .nv.info._Z8DmanyOpsdPKdS0_S0_S0_Pdi --------------------------
	.section	.nv.info._Z8DmanyOpsdPKdS0_S0_S0_Pdi,"",@"SHT_CUDA_INFO"
	.sectionflags	@""
	.align	4


	//----- nvinfo : EIATTR_CUDA_API_VERSION
	.align		4
        /*0000*/ 	.byte	0x04, 0x37
        /*0002*/ 	.short	(.L_221 - .L_220)
.L_220:
        /*0004*/ 	.word	0x00000082


	//----- nvinfo : EIATTR_KPARAM_INFO
	.align		4
.L_221:
        /*0008*/ 	.byte	0x04, 0x17
        /*000a*/ 	.short	(.L_223 - .L_222)
.L_222:
        /*000c*/ 	.word	0x00000000
        /*0010*/ 	.short	0x0006
        /*0012*/ 	.short	0x0030
        /*0014*/ 	.byte	0x00, 0xf0, 0x11, 0x00


	//----- nvinfo : EIATTR_KPARAM_INFO
	.align		4
.L_223:
        /*0018*/ 	.byte	0x04, 0x17
        /*001a*/ 	.short	(.L_225 - .L_224)
.L_224:
        /*001c*/ 	.word	0x00000000
        /*0020*/ 	.short	0x0005
        /*0022*/ 	.short	0x0028
        /*0024*/ 	.byte	0x00, 0xf5, 0x21, 0x00


	//----- nvinfo : EIATTR_KPARAM_INFO
	.align		4
.L_225:
        /*0028*/ 	.byte	0x04, 0x17
        /*002a*/ 	.short	(.L_227 - .L_226)
.L_226:
        /*002c*/ 	.word	0x00000000
        /*0030*/ 	.short	0x0004
        /*0032*/ 	.short	0x0020
        /*0034*/ 	.byte	0x00, 0xf5, 0x21, 0x00


	//----- nvinfo : EIATTR_KPARAM_INFO
	.align		4
.L_227:
        /*0038*/ 	.byte	0x04, 0x17
        /*003a*/ 	.short	(.L_229 - .L_228)
.L_228:
        /*003c*/ 	.word	0x00000000
        /*0040*/ 	.short	0x0003
        /*0042*/ 	.short	0x0018
        /*0044*/ 	.byte	0x00, 0xf5, 0x21, 0x00


	//----- nvinfo : EIATTR_KPARAM_INFO
	.align		4
.L_229:
        /*0048*/ 	.byte	0x04, 0x17
        /*004a*/ 	.short	(.L_231 - .L_230)
.L_230:
        /*004c*/ 	.word	0x00000000
        /*0050*/ 	.short	0x0002
        /*0052*/ 	.short	0x0010
        /*0054*/ 	.byte	0x00, 0xf5, 0x21, 0x00


	//----- nvinfo : EIATTR_KPARAM_INFO
	.align		4
.L_231:
        /*0058*/ 	.byte	0x04, 0x17
        /*005a*/ 	.short	(.L_233 - .L_232)
.L_232:
        /*005c*/ 	.word	0x00000000
        /*0060*/ 	.short	0x0001
        /*0062*/ 	.short	0x0008
        /*0064*/ 	.byte	0x00, 0xf5, 0x21, 0x00


	//----- nvinfo : EIATTR_KPARAM_INFO
	.align		4
.L_233:
        /*0068*/ 	.byte	0x04, 0x17
        /*006a*/ 	.short	(.L_235 - .L_234)
.L_234:
        /*006c*/ 	.word	0x00000000
        /*0070*/ 	.short	0x0000
        /*0072*/ 	.short	0x0000
        /*0074*/ 	.byte	0x00, 0xf0, 0x21, 0x00


	//----- nvinfo : EIATTR_SPARSE_MMA_MASK
	.align		4
.L_235:
        /*0078*/ 	.byte	0x03, 0x50
        /*007a*/ 	.short	0x0000


	//----- nvinfo : EIATTR_MAXREG_COUNT
	.align		4
        /*007c*/ 	.byte	0x03, 0x1b
        /*007e*/ 	.short	0x00ff


	//----- nvinfo : EIATTR_MERCURY_ISA_VERSION
	.align		4
        /*0080*/ 	.byte	0x03, 0x5f
        /*0082*/ 	.short	0x0101


	//----- nvinfo : EIATTR_VRC_CTA_INIT_COUNT
	.align		4
        /*0084*/ 	.byte	0x02, 0x4a
	.zero		1
	.zero		1


	//----- nvinfo : EIATTR_EXIT_INSTR_OFFSETS
	.align		4
        /*0088*/ 	.byte	0x04, 0x1c
        /*008a*/ 	.short	(.L_237 - .L_236)


	//   ....[0]....
.L_236:
        /*008c*/ 	.word	0x00000070


	//   ....[1]....
        /*0090*/ 	.word	0x000001c0


	//----- nvinfo : EIATTR_CBANK_PARAM_SIZE
	.align		4
.L_237:
        /*0094*/ 	.byte	0x03, 0x19
        /*0096*/ 	.short	0x0034


	//----- nvinfo : EIATTR_PARAM_CBANK
	.align		4
        /*0098*/ 	.byte	0x04, 0x0a
        /*009a*/ 	.short	(.L_239 - .L_238)
	.align		4
.L_238:
        /*009c*/ 	.word	index@(.nv.constant0._Z8DmanyOpsdPKdS0_S0_S0_Pdi)
        /*00a0*/ 	.short	0x0380
        /*00a2*/ 	.short	0x0034


	//----- nvinfo : EIATTR_SW_WAR
	.align		4
.L_239:
        /*00a4*/ 	.byte	0x04, 0x36
        /*00a6*/ 	.short	(.L_241 - .L_240)
.L_240:
        /*00a8*/ 	.word	0x00000008
.L_241:


//--------------------- .nv.info._Z16Dscale_sub_arrayPKddS0_S0_Pdi --------------------------
	.section	.nv.info._Z16Dscale_sub_arrayPKddS0_S0_Pdi,"",@"SHT_CUDA_INFO"
	.sectionflags	@""
	.align	4


	//----- nvinfo : EIATTR_CUDA_API_VERSION
	.align		4
        /*0000*/ 	.byte	0x04, 0x37
        /*0002*/ 	.short	(.L_243 - .L_242)
.L_242:
        /*0004*/ 	.word	0x00000082


	//----- nvinfo : EIATTR_KPARAM_INFO
	.align		4
.L_243:
        /*0008*/ 	.byte	0x04, 0x17
        /*000a*/ 	.short	(.L_245 - .L_244)
.L_244:
        /*000c*/ 	.word	0x00000000
        /*0010*/ 	.short	0x0005
        /*0012*/ 	.short	0x0028
        /*0014*/ 	.byte	0x00, 0xf0, 0x11, 0x00


	//----- nvinfo : EIATTR_KPARAM_INFO
	.align		4
.L_245:
        /*0018*/ 	.byte	0x04, 0x17
        /*001a*/ 	.short	(.L_247 - .L_246)
.L_246:
        /*001c*/ 	.word	0x00000000
        /*0020*/ 	.short	0x0004
        /*0022*/ 	.short	0x0020
        /*0024*/ 	.byte	0x00, 0xf5, 0x21, 0x00


	//----- nvinfo : EIATTR_KPARAM_INFO
	.align		4
.L_247:
        /*0028*/ 	.byte	0x04, 0x17
        /*002a*/ 	.short	(.L_249 - .L_248)
.L_248:
        /*002c*/ 	.word	0x00000000
        /*0030*/ 	.short	0x0003
        /*0032*/ 	.short	0x0018
        /*0034*/ 	.byte	0x00, 0xf5, 0x21, 0x00


	//----- nvinfo : EIATTR_KPARAM_INFO
	.align		4
.L_249:
        /*0038*/ 	.byte	0x04, 0x17
        /*003a*/ 	.short	(.L_251 - .L_250)
.L_250:
        /*003c*/ 	.word	0x00000000
        /*0040*/ 	.short	0x0002
        /*0042*/ 	.short	0x0010
        /*0044*/ 	.byte	0x00, 0xf5, 0x21, 0x00


	//----- nvinfo : EIATTR_KPARAM_INFO
	.align		4
.L_251:
        /*0048*/ 	.byte	0x04, 0x17
        /*004a*/ 	.short	(.L_253 - .L_252)
.L_252:
        /*004c*/ 	.word	0x00000000
        /*0050*/ 	.short	0x0001
        /*0052*/ 	.short	0x0008
        /*0054*/ 	.byte	0x00, 0xf0, 0x21, 0x00


	//----- nvinfo : EIATTR_KPARAM_INFO
	.align		4
.L_253:
        /*0058*/ 	.byte	0x04, 0x17
        /*005a*/ 	.short	(.L_255 - .L_254)
.L_254:
        /*005c*/ 	.word	0x00000000
        /*0060*/ 	.short	0x0000
        /*0062*/ 	.short	0x0000
        /*0064*/ 	.byte	0x00, 0xf5, 0x21, 0x00


	//----- nvinfo : EIATTR_SPARSE_MMA_MASK
	.align		4
.L_255:
        /*0068*/ 	.byte	0x03, 0x50
        /*006a*/ 	.short	0x0000


	//----- nvinfo : EIATTR_MAXREG_COUNT
	.align		4
        /*006c*/ 	.byte	0x03, 0x1b
        /*006e*/ 	.short	0x00ff


	//----- nvinfo : EIATTR_MERCURY_ISA_VERSION
	.align		4
        /*0070*/ 	.byte	0x03, 0x5f
        /*0072*/ 	.short	0x0101


	//----- nvinfo : EIATTR_VRC_CTA_INIT_COUNT
	.align		4
        /*0074*/ 	.byte	0x02, 0x4a
	.zero		1
	.zero		1


	//----- nvinfo : EIATTR_EXIT_INSTR_OFFSETS
	.align		4
        /*0078*/ 	.byte	0x04, 0x1c
        /*007a*/ 	.short	(.L_257 - .L_256)


	//   ....[0]....
.L_256:
        /*007c*/ 	.word	0x00000070


	//   ....[1]....
        /*0080*/ 	.word	0x00000180


	//----- nvinfo : EIATTR_CBANK_PARAM_SIZE
	.align		4
.L_257:
        /*0084*/ 	.byte	0x03, 0x19
        /*0086*/ 	.short	0x002c


	//----- nvinfo : EIATTR_PARAM_CBANK
	.align		4
        /*0088*/ 	.byte	0x04, 0x0a
        /*008a*/ 	.short	(.L_259 - .L_258)
	.align		4
.L_258:
        /*008c*/ 	.word	index@(.nv.constant0._Z16Dscale_sub_arrayPKddS0_S0_Pdi)
        /*0090*/ 	.short	0x0380
        /*0092*/ 	.short	0x002c


	//----- nvinfo : EIATTR_SW_WAR
	.align		4
.L_259:
        /*0094*/ 	.byte	0x04, 0x36
        /*0096*/ 	.short	(.L_261 - .L_260)
.L_260:
        /*0098*/ 	.word	0x00000008
.L_261:


//--------------------- .nv.info._Z20Dcalculate_inner_valPKddS0_Pdi --------------------------
	.section	.nv.info._Z20Dcalculate_inner_valPKddS0_Pdi,"",@"SHT_CUDA_INFO"
	.sectionflags	@""
	.align	4


	//----- nvinfo : EIATTR_CUDA_API_VERSION
	.align		4
        /*0000*/ 	.byte	0x04, 0x37
        /*0002*/ 	.short	(.L_263 - .L_262)
.L_262:
        /*0004*/ 	.word	0x00000082


	//----- nvinfo : EIATTR_KPARAM_INFO
	.align		4
.L_263:
        /*0008*/ 	.byte	0x04, 0x17
        /*000a*/ 	.short	(.L_265 - .L_264)
.L_264:
        /*000c*/ 	.word	0x00000000
        /*0010*/ 	.short	0x0004
        /*0012*/ 	.short	0x0020
        /*0014*/ 	.byte	0x00, 0xf0, 0x11, 0x00


	//----- nvinfo : EIATTR_KPARAM_INFO
	.align		4
.L_265:
        /*0018*/ 	.byte	0x04, 0x17
        /*001a*/ 	.short	(.L_267 - .L_266)
.L_266:
        /*001c*/ 	.word	0x00000000
        /*0020*/ 	.short	0x0003
        /*0022*/ 	.short	0x0018
        /*0024*/ 	.byte	0x00, 0xf5, 0x21, 0x00


	//----- nvinfo : EIATTR_KPARAM_INFO
	.align		4
.L_267:
        /*0028*/ 	.byte	0x04, 0x17
        /*002a*/ 	.short	(.L_269 - .L_268)
.L_268:
        /*002c*/ 	.word	0x00000000
        /*0030*/ 	.short	0x0002
        /*0032*/ 	.short	0x0010
        /*0034*/ 	.byte	0x00, 0xf5, 0x21, 0x00


	//----- nvinfo : EIATTR_KPARAM_INFO
	.align		4
.L_269:
        /*0038*/ 	.byte	0x04, 0x17
        /*003a*/ 	.short	(.L_271 - .L_270)
.L_270:
        /*003c*/ 	.word	0x00000000
        /*0040*/ 	.short	0x0001
        /*0042*/ 	.short	0x0008
        /*0044*/ 	.byte	0x00, 0xf0, 0x21, 0x00


	//----- nvinfo : EIATTR_KPARAM_INFO
	.align		4
.L_271:
        /*0048*/ 	.byte	0x04, 0x17
        /*004a*/ 	.short	(.L_273 - .L_272)
.L_272:
        /*004c*/ 	.word	0x00000000
        /*0050*/ 	.short	0x0000
        /*0052*/ 	.short	0x0000
        /*0054*/ 	.byte	0x00, 0xf5, 0x21, 0x00


	//----- nvinfo : EIATTR_SPARSE_MMA_MASK
	.align		4
.L_273:
        /*0058*/ 	.byte	0x03, 0x50
        /*005a*/ 	.short	0x0000


	//----- nvinfo : EIATTR_MAXREG_COUNT
	.align		4
        /*005c*/ 	.byte	0x03, 0x1b
        /*005e*/ 	.short	0x00ff


	//----- nvinfo : EIATTR_MERCURY_ISA_VERSION
	.align		4
        /*0060*/ 	.byte	0x03, 0x5f
        /*0062*/ 	.short	0x0101


	//----- nvinfo : EIATTR_VRC_CTA_INIT_COUNT
	.align		4
        /*0064*/ 	.byte	0x02, 0x4a
	.zero		1
	.zero		1


	//----- nvinfo : EIATTR_EXIT_INSTR_OFFSETS
	.align		4
        /*0068*/ 	.byte	0x04, 0x1c
        /*006a*/ 	.short	(.L_275 - .L_274)


	//   ....[0]....
.L_274:
        /*006c*/ 	.word	0x00000070


	//   ....[1]....
        /*0070*/ 	.word	0x00000150


	//----- nvinfo : EIATTR_CBANK_PARAM_SIZE
	.align		4
.L_275:
        /*0074*/ 	.byte	0x03, 0x19
        /*0076*/ 	.short	0x0024


	//----- nvinfo : EIATTR_PARAM_CBANK
	.align		4
        /*0078*/ 	.byte	0x04, 0x0a
        /*007a*/ 	.short	(.L_277 - .L_276)
	.align		4
.L_276:
        /*007c*/ 	.word	index@(.nv.constant0._Z20Dcalculate_inner_valPKddS0_Pdi)
        /*0080*/ 	.short	0x0380
        /*0082*/ 	.short	0x0024


	//----- nvinfo : EIATTR_SW_WAR
	.align		4
.L_277:
        /*0084*/ 	.byte	0x04, 0x36
        /*0086*/ 	.short	(.L_279 - .L_278)
.L_278:
        /*0088*/ 	.word	0x00000008
.L_279:


//--------------------- .nv.info._Z11Dadd_arraysPKdS0_Pdi --------------------------
	.section	.nv.info._Z11Dadd_arraysPKdS0_Pdi,"",@"SHT_CUDA_INFO"
	.sectionflags	@""
	.align	4


	//----- nvinfo : EIATTR_CUDA_API_VERSION
	.align		4
        /*0000*/ 	.byte	0x04, 0x37
        /*0002*/ 	.short	(.L_281 - .L_280)
.L_280:
        /*0004*/ 	.word	0x00000082


	//----- nvinfo : EIATTR_KPARAM_INFO
	.align		4
.L_281:
        /*0008*/ 	.byte	0x04, 0x17
        /*000a*/ 	.short	(.L_283 - .L_282)
.L_282:
        /*000c*/ 	.word	0x00000000
        /*0010*/ 	.short	0x0003
        /*0012*/ 	.short	0x0018
        /*0014*/ 	.byte	0x00, 0xf0, 0x11, 0x00


	//----- nvinfo : EIATTR_KPARAM_INFO
	.align		4
.L_283:
        /*0018*/ 	.byte	0x04, 0x17
        /*001a*/ 	.short	(.L_285 - .L_284)
.L_284:
        /*001c*/ 	.word	0x00000000
        /*0020*/ 	.short	0x0002
        /*0022*/ 	.short	0x0010
        /*0024*/ 	.byte	0x00, 0xf5, 0x21, 0x00


	//----- nvinfo : EIATTR_KPARAM_INFO
	.align		4
.L_285:
        /*0028*/ 	.byte	0x04, 0x17
        /*002a*/ 	.short	(.L_287 - .L_286)
.L_286:
        /*002c*/ 	.word	0x00000000
        /*0030*/ 	.short	0x0001
        /*0032*/ 	.short	0x0008
        /*0034*/ 	.byte	0x00, 0xf5, 0x21, 0x00


	//----- nvinfo : EIATTR_KPARAM_INFO
	.align		4
.L_287:
        /*0038*/ 	.byte	0x04, 0x17
        /*003a*/ 	.short	(.L_289 - .L_288)
.L_288:
        /*003c*/ 	.word	0x00000000
        /*0040*/ 	.short	0x0000
        /*0042*/ 	.short	0x0000
        /*0044*/ 	.byte	0x00, 0xf5, 0x21, 0x00


	//----- nvinfo : EIATTR_SPARSE_MMA_MASK
	.align		4
.L_289:
        /*0048*/ 	.byte	0x03, 0x50
        /*004a*/ 	.short	0x0000


	//----- nvinfo : EIATTR_MAXREG_COUNT
	.align		4
        /*004c*/ 	.byte	0x03, 0x1b
        /*004e*/ 	.short	0x00ff


	//----- nvinfo : EIATTR_MERCURY_ISA_VERSION
	.align		4
        /*0050*/ 	.byte	0x03, 0x5f
        /*0052*/ 	.short	0x0101


	//----- nvinfo : EIATTR_VRC_CTA_INIT_COUNT
	.align		4
        /*0054*/ 	.byte	0x02, 0x4a
	.zero		1
	.zero		1


	//----- nvinfo : EIATTR_EXIT_INSTR_OFFSETS
	.align		4
        /*0058*/ 	.byte	0x04, 0x1c
        /*005a*/ 	.short	(.L_291 - .L_290)


	//   ....[0]....
.L_290:
        /*005c*/ 	.word	0x00000070


	//   ....[1]....
        /*0060*/ 	.word	0x00000130


	//----- nvinfo : EIATTR_CBANK_PARAM_SIZE
	.align		4
.L_291:
        /*0064*/ 	.byte	0x03, 0x19
        /*0066*/ 	.short	0x001c


	//----- nvinfo : EIATTR_PARAM_CBANK
	.align		4
        /*0068*/ 	.byte	0x04, 0x0a
        /*006a*/ 	.short	(.L_293 - .L_292)
	.align		4
.L_292:
        /*006c*/ 	.word	index@(.nv.constant0._Z11Dadd_arraysPKdS0_Pdi)
        /*0070*/ 	.short	0x0380
        /*0072*/ 	.short	0x001c


	//----- nvinfo : EIATTR_SW_WAR
	.align		4
.L_293:
        /*0074*/ 	.byte	0x04, 0x36
        /*0076*/ 	.short	(.L_295 - .L_294)
.L_294:
        /*0078*/ 	.word	0x00000008
.L_295:


//--------------------- .nv.info._Z12Dscale_arrayPKdidPd --------------------------
	.section	.nv.info._Z12Dscale_arrayPKdidPd,"",@"SHT_CUDA_INFO"
	.sectionflags	@""
	.align	4


	//----- nvinfo : EIATTR_CUDA_API_VERSION
	.align		4
        /*0000*/ 	.byte	0x04, 0x37
        /*0002*/ 	.short	(.L_297 - .L_296)
.L_296:
        /*0004*/ 	.word	0x00000082


	//----- nvinfo : EIATTR_KPARAM_INFO
	.align		4
.L_297:
        /*0008*/ 	.byte	0x04, 0x17
        /*000a*/ 	.short	(.L_299 - .L_298)
.L_298:
        /*000c*/ 	.word	0x00000000
        /*0010*/ 	.short	0x0003
        /*0012*/ 	.short	0x0018
        /*0014*/ 	.byte	0x00, 0xf5, 0x21, 0x00


	//----- nvinfo : EIATTR_KPARAM_INFO
	.align		4
.L_299:
        /*0018*/ 	.byte	0x04, 0x17
        /*001a*/ 	.short	(.L_301 - .L_300)
.L_300:
        /*001c*/ 	.word	0x00000000
        /*0020*/ 	.short	0x0002
        /*0022*/ 	.short	0x0010
        /*0024*/ 	.byte	0x00, 0xf0, 0x21, 0x00


	//----- nvinfo : EIATTR_KPARAM_INFO
	.align		4
.L_301:
        /*0028*/ 	.byte	0x04, 0x17
        /*002a*/ 	.short	(.L_303 - .L_302)
.L_302:
        /*002c*/ 	.word	0x00000000
        /*0030*/ 	.short	0x0001
        /*0032*/ 	.short	0x0008
        /*0034*/ 	.byte	0x00, 0xf0, 0x11, 0x00


	//----- nvinfo : EIATTR_KPARAM_INFO
	.align		4
.L_303:
        /*0038*/ 	.byte	0x04, 0x17
        /*003a*/ 	.short	(.L_305 - .L_304)
.L_304:
        /*003c*/ 	.word	0x00000000
        /*0040*/ 	.short	0x0000
        /*0042*/ 	.short	0x0000
        /*0044*/ 	.byte	0x00, 0xf5, 0x21, 0x00


	//----- nvinfo : EIATTR_SPARSE_MMA_MASK
	.align		4
.L_305:
        /*0048*/ 	.byte	0x03, 0x50
        /*004a*/ 	.short	0x0000


	//----- nvinfo : EIATTR_MAXREG_COUNT
	.align		4
        /*004c*/ 	.byte	0x03, 0x1b
        /*004e*/ 	.short	0x00ff


	//----- nvinfo : EIATTR_MERCURY_ISA_VERSION
	.align		4
        /*0050*/ 	.byte	0x03, 0x5f
        /*0052*/ 	.short	0x0101


	//----- nvinfo : EIATTR_VRC_CTA_INIT_COUNT
	.align		4
        /*0054*/ 	.byte	0x02, 0x4a
	.zero		1
	.zero		1


	//----- nvinfo : EIATTR_EXIT_INSTR_OFFSETS
	.align		4
        /*0058*/ 	.byte	0x04, 0x1c
        /*005a*/ 	.short	(.L_307 - .L_306)


	//   ....[0]....
.L_306:
        /*005c*/ 	.word	0x00000070


	//   ....[1]....
        /*0060*/ 	.word	0x00000110


	//----- nvinfo : EIATTR_CBANK_PARAM_SIZE
	.align		4
.L_307:
        /*0064*/ 	.byte	0x03, 0x19
        /*0066*/ 	.short	0x0020


	//----- nvinfo : EIATTR_PARAM_CBANK
	.align		4
        /*0068*/ 	.byte	0x04, 0x0a
        /*006a*/ 	.short	(.L_309 - .L_308)
	.align		4
.L_308:
        /*006c*/ 	.word	index@(.nv.constant0._Z12Dscale_arrayPKdidPd)
        /*0070*/ 	.short	0x0380
        /*0072*/ 	.short	0x0020


	//----- nvinfo : EIATTR_SW_WAR
	.align		4
.L_309:
        /*0074*/ 	.byte	0x04, 0x36
        /*0076*/ 	.short	(.L_311 - .L_310)
.L_310:
        /*0078*/ 	.word	0x00000008
.L_311:


//--------------------- .nv.info._Z8Dset_nzxPbPKdid --------------------------
	.section	.nv.info._Z8Dset_nzxPbPKdid,"",@"SHT_CUDA_INFO"
	.sectionflags	@""
	.align	4


	//----- nvinfo : EIATTR_CUDA_API_VERSION
	.align		4
        /*0000*/ 	.byte	0x04, 0x37
        /*0002*/ 	.short	(.L_313 - .L_312)
.L_312:
        /*0004*/ 	.word	0x00000082


	//----- nvinfo : EIATTR_KPARAM_INFO
	.align		4
.L_313:
        /*0008*/ 	.byte	0x04, 0x17
        /*000a*/ 	.short	(.L_315 - .L_314)
.L_314:
        /*000c*/ 	.word	0x00000000
        /*0010*/ 	.short	0x0003
        /*0012*/ 	.short	0x0018
        /*0014*/ 	.byte	0x00, 0xf0, 0x21, 0x00


	//----- nvinfo : EIATTR_KPARAM_INFO
	.align		4
.L_315:
        /*0018*/ 	.byte	0x04, 0x17
        /*001a*/ 	.short	(.L_317 - .L_316)
.L_316:
        /*001c*/ 	.word	0x00000000
        /*0020*/ 	.short	0x0002
        /*0022*/ 	.short	0x0010
        /*0024*/ 	.byte	0x00, 0xf0, 0x11, 0x00


	//----- nvinfo : EIATTR_KPARAM_INFO
	.align		4
.L_317:
        /*0028*/ 	.byte	0x04, 0x17
        /*002a*/ 	.short	(.L_319 - .L_318)
.L_318:
        /*002c*/ 	.word	0x00000000
        /*0030*/ 	.short	0x0001
        /*0032*/ 	.short	0x0008
        /*0034*/ 	.byte	0x00, 0xf5, 0x21, 0x00


	//----- nvinfo : EIATTR_KPARAM_INFO
	.align		4
.L_319:
        /*0038*/ 	.byte	0x04, 0x17
        /*003a*/ 	.short	(.L_321 - .L_320)
.L_320:
        /*003c*/ 	.word	0x00000000
        /*0040*/ 	.short	0x0000
        /*0042*/ 	.short	0x0000
        /*0044*/ 	.byte	0x00, 0xf5, 0x21, 0x00


	//----- nvinfo : EIATTR_SPARSE_MMA_MASK
	.align		4
.L_321:
        /*0048*/ 	.byte	0x03, 0x50
        /*004a*/ 	.short	0x0000


	//----- nvinfo : EIATTR_MAXREG_COUNT
	.align		4
        /*004c*/ 	.byte	0x03, 0x1b
        /*004e*/ 	.short	0x00ff


	//----- nvinfo : EIATTR_MERCURY_ISA_VERSION
	.align		4
        /*0050*/ 	.byte	0x03, 0x5f
        /*0052*/ 	.short	0x0101


	//----- nvinfo : EIATTR_VRC_CTA_INIT_COUNT
	.align		4
        /*0054*/ 	.byte	0x02, 0x4a
	.zero		1
	.zero		1


	//----- nvinfo : EIATTR_EXIT_INSTR_OFFSETS
	.align		4
        /*0058*/ 	.byte	0x04, 0x1c
        /*005a*/ 	.short	(.L_323 - .L_322)


	//   ....[0]....
.L_322:
        /*005c*/ 	.word	0x00000070


	//   ....[1]....
        /*0060*/ 	.word	0x00000130


	//----- nvinfo : EIATTR_CBANK_PARAM_SIZE
	.align		4
.L_323:
        /*0064*/ 	.byte	0x03, 0x19
        /*0066*/ 	.short	0x0020


	//----- nvinfo : EIATTR_PARAM_CBANK
	.align		4
        /*0068*/ 	.byte	0x04, 0x0a
        /*006a*/ 	.short	(.L_325 - .L_324)
	.align		4
.L_324:
        /*006c*/ 	.word	index@(.nv.constant0._Z8Dset_nzxPbPKdid)
        /*0070*/ 	.short	0x0380
        /*0072*/ 	.short	0x0020


	//----- nvinfo : EIATTR_SW_WAR
	.align		4
.L_325:
        /*0074*/ 	.byte	0x04, 0x36
        /*0076*/ 	.short	(.L_327 - .L_326)
.L_326:
        /*0078*/ 	.word	0x00000008
.L_327:


//--------------------- .nv.info._Z10Dset_arrayPdid --------------------------
	.section	.nv.info._Z10Dset_arrayPdid,"",@"SHT_CUDA_INFO"
	.sectionflags	@""
	.align	4


	//----- nvinfo : EIATTR_CUDA_API_VERSION
	.align		4
        /*0000*/ 	.byte	0x04, 0x37
        /*0002*/ 	.short	(.L_329 - .L_328)
.L_328:
        /*0004*/ 	.word	0x00000082


	//----- nvinfo : EIATTR_KPARAM_INFO
	.align		4
.L_329:
        /*0008*/ 	.byte	0x04, 0x17
        /*000a*/ 	.short	(.L_331 - .L_330)
.L_330:
        /*000c*/ 	.word	0x00000000
        /*0010*/ 	.short	0x0002
        /*0012*/ 	.short	0x0010
        /*0014*/ 	.byte	0x00, 0xf0, 0x21, 0x00


	//----- nvinfo : EIATTR_KPARAM_INFO
	.align		4
.L_331:
        /*0018*/ 	.byte	0x04, 0x17
        /*001a*/ 	.short	(.L_333 - .L_332)
.L_332:
        /*001c*/ 	.word	0x00000000
        /*0020*/ 	.short	0x0001
        /*0022*/ 	.short	0x0008
        /*0024*/ 	.byte	0x00, 0xf0, 0x11, 0x00


	//----- nvinfo : EIATTR_KPARAM_INFO
	.align		4
.L_333:
        /*0028*/ 	.byte	0x04, 0x17
        /*002a*/ 	.short	(.L_335 - .L_334)
.L_334:
        /*002c*/ 	.word	0x00000000
        /*0030*/ 	.short	0x0000
        /*0032*/ 	.short	0x0000
        /*0034*/ 	.byte	0x00, 0xf5, 0x21, 0x00


	//----- nvinfo : EIATTR_SPARSE_MMA_MASK
	.align		4
.L_335:
        /*0038*/ 	.byte	0x03, 0x50
        /*003a*/ 	.short	0x0000


	//----- nvinfo : EIATTR_MAXREG_COUNT
	.align		4
        /*003c*/ 	.byte	0x03, 0x1b
        /*003e*/ 	.short	0x00ff


	//----- nvinfo : EIATTR_MERCURY_ISA_VERSION
	.align		4
        /*0040*/ 	.byte	0x03, 0x5f
        /*0042*/ 	.short	0x0101


	//----- nvinfo : EIATTR_VRC_CTA_INIT_COUNT
	.align		4
        /*0044*/ 	.byte	0x02, 0x4a
	.zero		1
	.zero		1


	//----- nvinfo : EIATTR_EXIT_INSTR_OFFSETS
	.align		4
        /*0048*/ 	.byte	0x04, 0x1c
        /*004a*/ 	.short	(.L_337 - .L_336)


	//   ....[0]....
.L_336:
        /*004c*/ 	.word	0x00000070


	//   ....[1]....
        /*0050*/ 	.word	0x000000d0


	//----- nvinfo : EIATTR_CBANK_PARAM_SIZE
	.align		4
.L_337:
        /*0054*/ 	.byte	0x03, 0x19
        /*0056*/ 	.short	0x0018


	//----- nvinfo : EIATTR_PARAM_CBANK
	.align		4
        /*0058*/ 	.byte	0x04, 0x0a
        /*005a*/ 	.short	(.L_339 - .L_338)
	.align		4
.L_338:
        /*005c*/ 	.word	index@(.nv.constant0._Z10Dset_arrayPdid)
        /*0060*/ 	.short	0x0380
        /*0062*/ 	.short	0x0018


	//----- nvinfo : EIATTR_SW_WAR
	.align		4
.L_339:
        /*0064*/ 	.byte	0x04, 0x36
        /*0066*/ 	.short	(.L_341 - .L_340)
.L_340:
        /*0068*/ 	.word	0x00000008
.L_341:


//--------------------- .nv.info._Z7DshrinkPKddPdi --------------------------
	.section	.nv.info._Z7DshrinkPKddPdi,"",@"SHT_CUDA_INFO"
	.sectionflags	@""
	.align	4


	//----- nvinfo : EIATTR_CUDA_API_VERSION
	.align		4
        /*0000*/ 	.byte	0x04, 0x37
        /*0002*/ 	.short	(.L_343 - .L_342)
.L_342:
        /*0004*/ 	.word	0x00000082


	//----- nvinfo : EIATTR_KPARAM_INFO
	.align		4
.L_343:
        /*0008*/ 	.byte	0x04, 0x17
        /*000a*/ 	.short	(.L_345 - .L_344)
.L_344:
        /*000c*/ 	.word	0x00000000
        /*0010*/ 	.short	0x0003
        /*0012*/ 	.short	0x0018
        /*0014*/ 	.byte	0x00, 0xf0, 0x11, 0x00


	//----- nvinfo : EIATTR_KPARAM_INFO
	.align		4
.L_345:
        /*0018*/ 	.byte	0x04, 0x17
        /*001a*/ 	.short	(.L_347 - .L_346)
.L_346:
        /*001c*/ 	.word	0x00000000
        /*0020*/ 	.short	0x0002
        /*0022*/ 	.short	0x0010
        /*0024*/ 	.byte	0x00, 0xf5, 0x21, 0x00


	//----- nvinfo : EIATTR_KPARAM_INFO
	.align		4
.L_347:
        /*0028*/ 	.byte	0x04, 0x17
        /*002a*/ 	.short	(.L_349 - .L_348)
.L_348:
        /*002c*/ 	.word	0x00000000
        /*0030*/ 	.short	0x0001
        /*0032*/ 	.short	0x0008
        /*0034*/ 	.byte	0x00, 0xf0, 0x21, 0x00


	//----- nvinfo : EIATTR_KPARAM_INFO
	.align		4
.L_349:
        /*0038*/ 	.byte	0x04, 0x17
        /*003a*/ 	.short	(.L_351 - .L_350)
.L_350:
        /*003c*/ 	.word	0x00000000
        /*0040*/ 	.short	0x0000
        /*0042*/ 	.short	0x0000
        /*0044*/ 	.byte	0x00, 0xf5, 0x21, 0x00


	//----- nvinfo : EIATTR_SPARSE_MMA_MASK
	.align		4
.L_351:
        /*0048*/ 	.byte	0x03, 0x50
        /*004a*/ 	.short	0x0000


	//----- nvinfo : EIATTR_MAXREG_COUNT
	.align		4
        /*004c*/ 	.byte	0x03, 0x1b
        /*004e*/ 	.short	0x00ff


	//----- nvinfo : EIATTR_MERCURY_ISA_VERSION
	.align		4
        /*0050*/ 	.byte	0x03, 0x5f
        /*0052*/ 	.short	0x0101


	//----- nvinfo : EIATTR_VRC_CTA_INIT_COUNT
	.align		4
        /*0054*/ 	.byte	0x02, 0x4a
	.zero		1
	.zero		1


	//----- nvinfo : EIATTR_EXIT_INSTR_OFFSETS
	.align		4
        /*0058*/ 	.byte	0x04, 0x1c
        /*005a*/ 	.short	(.L_353 - .L_352)


	//   ....[0]....
.L_352:
        /*005c*/ 	.word	0x00000070


	//   ....[1]....
        /*0060*/ 	.word	0x00000160


	//   ....[2]....
        /*0064*/ 	.word	0x00000190


	//----- nvinfo : EIATTR_CBANK_PARAM_SIZE
	.align		4
.L_353:
        /*0068*/ 	.byte	0x03, 0x19
        /*006a*/ 	.short	0x001c


	//----- nvinfo : EIATTR_PARAM_CBANK
	.align		4
        /*006c*/ 	.byte	0x04, 0x0a
        /*006e*/ 	.short	(.L_355 - .L_354)
	.align		4
.L_354:
        /*0070*/ 	.word	index@(.nv.constant0._Z7DshrinkPKddPdi)
        /*0074*/ 	.short	0x0380
        /*0076*/ 	.short	0x001c


	//----- nvinfo : EIATTR_SW_WAR
	.align		4
.L_355:
        /*0078*/ 	.byte	0x04, 0x36
        /*007a*/ 	.short	(.L_357 - .L_356)
.L_356:
        /*007c*/ 	.word	0x00000008
.L_357:


//--------------------- .nv.info._Z9Ssign_minPKfPfi --------------------------
	.section	.nv.info._Z9Ssign_minPKfPfi,"",@"SHT_CUDA_INFO"
	.sectionflags	@""
	.align	4


	//----- nvinfo : EIATTR_CUDA_API_VERSION
	.align		4
        /*0000*/ 	.byte	0x04, 0x37
        /*0002*/ 	.short	(.L_359 - .L_358)
.L_358:
        /*0004*/ 	.word	0x00000082


	//----- nvinfo : EIATTR_KPARAM_INFO
	.align		4
.L_359:
        /*0008*/ 	.byte	0x04, 0x17
        /*000a*/ 	.short	(.L_361 - .L_360)
.L_360:
        /*000c*/ 	.word	0x00000000
        /*0010*/ 	.short	0x0002
        /*0012*/ 	.short	0x0010
        /*0014*/ 	.byte	0x00, 0xf0, 0x11, 0x00


	//----- nvinfo : EIATTR_KPARAM_INFO
	.align		4
.L_361:
        /*0018*/ 	.byte	0x04, 0x17
        /*001a*/ 	.short	(.L_363 - .L_362)
.L_362:
        /*001c*/ 	.word	0x00000000
        /*0020*/ 	.short	0x0001
        /*0022*/ 	.short	0x0008
        /*0024*/ 	.byte	0x00, 0xf5, 0x21, 0x00


	//----- nvinfo : EIATTR_KPARAM_INFO
	.align		4
.L_363:
        /*0028*/ 	.byte	0x04, 0x17
        /*002a*/ 	.short	(.L_365 - .L_364)
.L_364:
        /*002c*/ 	.word	0x00000000
        /*0030*/ 	.short	0x0000
        /*0032*/ 	.short	0x0000
        /*0034*/ 	.byte	0x00, 0xf5, 0x21, 0x00


	//----- nvinfo : EIATTR_SPARSE_MMA_MASK
	.align		4
.L_365:
        /*0038*/ 	.byte	0x03, 0x50
        /*003a*/ 	.short	0x0000


	//----- nvinfo : EIATTR_MAXREG_COUNT
	.align		4
        /*003c*/ 	.byte	0x03, 0x1b
        /*003e*/ 	.short	0x00ff


	//----- nvinfo : EIATTR_MERCURY_ISA_VERSION
	.align		4
        /*0040*/ 	.byte	0x03, 0x5f
        /*0042*/ 	.short	0x0101


	//----- nvinfo : EIATTR_VRC_CTA_INIT_COUNT
	.align		4
        /*0044*/ 	.byte	0x02, 0x4a
	.zero		1
	.zero		1


	//----- nvinfo : EIATTR_EXIT_INSTR_OFFSETS
	.align		4
        /*0048*/ 	.byte	0x04, 0x1c
        /*004a*/ 	.short	(.L_367 - .L_366)


	//   ....[0]....
.L_366:
        /*004c*/ 	.word	0x00000070


	//   ....[1]....
        /*0050*/ 	.word	0x00000100


	//   ....[2]....
        /*0054*/ 	.word	0x00000170


	//   ....[3]....
        /*0058*/ 	.word	0x000001c0


	//----- nvinfo : EIATTR_CBANK_PARAM_SIZE
	.align		4
.L_367:
        /*005c*/ 	.byte	0x03, 0x19
        /*005e*/ 	.short	0x0014


	//----- nvinfo : EIATTR_PARAM_CBANK
	.align		4
        /*0060*/ 	.byte	0x04, 0x0a
        /*0062*/ 	.short	(.L_369 - .L_368)
	.align		4
.L_368:
        /*0064*/ 	.word	index@(.nv.constant0._Z9Ssign_minPKfPfi)
        /*0068*/ 	.short	0x0380
        /*006a*/ 	.short	0x0014


	//----- nvinfo : EIATTR_SW_WAR
	.align		4
.L_369:
        /*006c*/ 	.byte	0x04, 0x36
        /*006e*/ 	.short	(.L_371 - .L_370)
.L_370:
        /*0070*/ 	.word	0x00000008
.L_371:


//--------------------- .nv.info._Z5SxbztPKffS0_S0_Pfi --------------------------
	.section	.nv.info._Z5SxbztPKffS0_S0_Pfi,"",@"SHT_CUDA_INFO"
	.sectionflags	@""
	.align	4


	//----- nvinfo : EIATTR_CUDA_API_VERSION
	.align		4
        /*0000*/ 	.byte	0x04, 0x37
        /*0002*/ 	.short	(.L_373 - .L_372)
.L_372:
        /*0004*/ 	.word	0x00000082


	//----- nvinfo : EIATTR_KPARAM_INFO
	.align		4
.L_373:
        /*0008*/ 	.byte	0x04, 0x17
        /*000a*/ 	.short	(.L_375 - .L_374)
.L_374:
        /*000c*/ 	.word	0x00000000
        /*0010*/ 	.short	0x0005
        /*0012*/ 	.short	0x0028
        /*0014*/ 	.byte	0x00, 0xf0, 0x11, 0x00


	//----- nvinfo : EIATTR_KPARAM_INFO
	.align		4
.L_375:
        /*0018*/ 	.byte	0x04, 0x17
        /*001a*/ 	.short	(.L_377 - .L_376)
.L_376:
        /*001c*/ 	.word	0x00000000
        /*0020*/ 	.short	0x0004
        /*0022*/ 	.short	0x0020
        /*0024*/ 	.byte	0x00, 0xf5, 0x21, 0x00


	//----- nvinfo : EIATTR_KPARAM_INFO
	.align		4
.L_377:
        /*0028*/ 	.byte	0x04, 0x17
        /*002a*/ 	.short	(.L_379 - .L_378)
.L_378:
        /*002c*/ 	.word	0x00000000
        /*0030*/ 	.short	0x0003
        /*0032*/ 	.short	0x0018
        /*0034*/ 	.byte	0x00, 0xf5, 0x21, 0x00


	//----- nvinfo : EIATTR_KPARAM_INFO
	.align		4
.L_379:
        /*0038*/ 	.byte	0x04, 0x17
        /*003a*/ 	.short	(.L_381 - .L_380)
.L_380:
        /*003c*/ 	.word	0x00000000
        /*0040*/ 	.short	0x0002
        /*0042*/ 	.short	0x0010
        /*0044*/ 	.byte	0x00, 0xf5, 0x21, 0x00


	//----- nvinfo : EIATTR_KPARAM_INFO
	.align		4
.L_381:
        /*0048*/ 	.byte	0x04, 0x17
        /*004a*/ 	.short	(.L_383 - .L_382)
.L_382:
        /*004c*/ 	.word	0x00000000
        /*0050*/ 	.short	0x0001
        /*0052*/ 	.short	0x0008
        /*0054*/ 	.byte	0x00, 0xf0, 0x11, 0x00


	//----- nvinfo : EIATTR_KPARAM_INFO
	.align		4
.L_383:
        /*0058*/ 	.byte	0x04, 0x17
        /*005a*/ 	.short	(.L_385 - .L_384)
.L_384:
        /*005c*/ 	.word	0x00000000
        /*0060*/ 	.short	0x0000
        /*0062*/ 	.short	0x0000
        /*0064*/ 	.byte	0x00, 0xf5, 0x21, 0x00


	//----- nvinfo : EIATTR_SPARSE_MMA_MASK
	.align		4
.L_385:
        /*0068*/ 	.byte	0x03, 0x50
        /*006a*/ 	.short	0x0000


	//----- nvinfo : EIATTR_MAXREG_COUNT
	.align		4
        /*006c*/ 	.byte	0x03, 0x1b
        /*006e*/ 	.short	0x00ff


	//----- nvinfo : EIATTR_MERCURY_ISA_VERSION
	.align		4
        /*0070*/ 	.byte	0x03, 0x5f
        /*0072*/ 	.short	0x0101


	//----- nvinfo : EIATTR_VRC_CTA_INIT_COUNT
	.align		4
        /*0074*/ 	.byte	0x02, 0x4a
	.zero		1
	.zero		1


	//----- nvinfo : EIATTR_EXIT_INSTR_OFFSETS
	.align		4
        /*0078*/ 	.byte	0x04, 0x1c
        /*007a*/ 	.short	(.L_387 - .L_386)


	//   ....[0]....
.L_386:
        /*007c*/ 	.word	0x00000070


	//   ....[1]....
        /*0080*/ 	.word	0x00000180


	//----- nvinfo : EIATTR_CBANK_PARAM_SIZE
	.align		4
.L_387:
        /*0084*/ 	.byte	0x03, 0x19
        /*0086*/ 	.short	0x002c


	//----- nvinfo : EIATTR_PARAM_CBANK
	.align		4
        /*0088*/ 	.byte	0x04, 0x0a
        /*008a*/ 	.short	(.L_389 - .L_388)
	.align		4
.L_388:
        /*008c*/ 	.word	index@(.nv.constant0._Z5SxbztPKffS0_S0_Pfi)
        /*0090*/ 	.short	0x0380
        /*0092*/ 	.short	0x002c


	//----- nvinfo : EIATTR_SW_WAR
	.align		4
.L_389:
        /*0094*/ 	.byte	0x04, 0x36
        /*0096*/ 	.short	(.L_391 - .L_390)
.L_390:
        /*0098*/ 	.word	0x00000008
.L_391:


//--------------------- .nv.info._Z5SbtzxfPKfS0_S0_Pfi --------------------------
	.section	.nv.info._Z5SbtzxfPKfS0_S0_Pfi,"",@"SHT_CUDA_INFO"
	.sectionflags	@""
	.align	4


	//----- nvinfo : EIATTR_CUDA_API_VERSION
	.align		4
        /*0000*/ 	.byte	0x04, 0x37
        /*0002*/ 	.short	(.L_393 - .L_392)
.L_392:
        /*0004*/ 	.word	0x00000082


	//----- nvinfo : EIATTR_KPARAM_INFO
	.align		4
.L_393:
        /*0008*/ 	.byte	0x04, 0x17
        /*000a*/ 	.short	(.L_395 - .L_394)
.L_394:
        /*000c*/ 	.word	0x00000000
        /*0010*/ 	.short	0x0005
        /*0012*/ 	.short	0x0028
        /*0014*/ 	.byte	0x00, 0xf0, 0x11, 0x00


	//----- nvinfo : EIATTR_KPARAM_INFO
	.align		4
.L_395:
        /*0018*/ 	.byte	0x04, 0x17
        /*001a*/ 	.short	(.L_397 - .L_396)
.L_396:
        /*001c*/ 	.word	0x00000000
        /*0020*/ 	.short	0x0004
        /*0022*/ 	.short	0x0020
        /*0024*/ 	.byte	0x00, 0xf5, 0x21, 0x00


	//----- nvinfo : EIATTR_KPARAM_INFO
	.align		4
.L_397:
        /*0028*/ 	.byte	0x04, 0x17
        /*002a*/ 	.short	(.L_399 - .L_398)
.L_398:
        /*002c*/ 	.word	0x00000000
        /*0030*/ 	.short	0x0003
        /*0032*/ 	.short	0x0018
        /*0034*/ 	.byte	0x00, 0xf5, 0x21, 0x00


	//----- nvinfo : EIATTR_KPARAM_INFO
	.align		4
.L_399:
        /*0038*/ 	.byte	0x04, 0x17
        /*003a*/ 	.short	(.L_401 - .L_400)
.L_400:
        /*003c*/ 	.word	0x00000000
        /*0040*/ 	.short	0x0002
        /*0042*/ 	.short	0x0010
        /*0044*/ 	.byte	0x00, 0xf5, 0x21, 0x00


	//----- nvinfo : EIATTR_KPARAM_INFO
	.align		4
.L_401:
        /*0048*/ 	.byte	0x04, 0x17
        /*004a*/ 	.short	(.L_403 - .L_402)
.L_402:
        /*004c*/ 	.word	0x00000000
        /*0050*/ 	.short	0x0001
        /*0052*/ 	.short	0x0008
        /*0054*/ 	.byte	0x00, 0xf5, 0x21, 0x00


	//----- nvinfo : EIATTR_KPARAM_INFO
	.align		4
.L_403:
        /*0058*/ 	.byte	0x04, 0x17
        /*005a*/ 	.short	(.L_405 - .L_404)
.L_404:
        /*005c*/ 	.word	0x00000000
        /*0060*/ 	.short	0x0000
        /*0062*/ 	.short	0x0000
        /*0064*/ 	.byte	0x00, 0xf0, 0x11, 0x00


	//----- nvinfo : EIATTR_SPARSE_MMA_MASK
	.align		4
.L_405:
        /*0068*/ 	.byte	0x03, 0x50
        /*006a*/ 	.short	0x0000


	//----- nvinfo : EIATTR_MAXREG_COUNT
	.align		4
        /*006c*/ 	.byte	0x03, 0x1b
        /*006e*/ 	.short	0x00ff


	//----- nvinfo : EIATTR_MERCURY_ISA_VERSION
	.align		4
        /*0070*/ 	.byte	0x03, 0x5f
        /*0072*/ 	.short	0x0101


	//----- nvinfo : EIATTR_VRC_CTA_INIT_COUNT
	.align		4
        /*0074*/ 	.byte	0x02, 0x4a
	.zero		1
	.zero		1


	//----- nvinfo : EIATTR_EXIT_INSTR_OFFSETS
	.align		4
        /*0078*/ 	.byte	0x04, 0x1c
        /*007a*/ 	.short	(.L_407 - .L_406)


	//   ....[0]....
.L_406:
        /*007c*/ 	.word	0x00000070


	//   ....[1]....
        /*0080*/ 	.word	0x00000180


	//----- nvinfo : EIATTR_CBANK_PARAM_SIZE
	.align		4
.L_407:
        /*0084*/ 	.byte	0x03, 0x19
        /*0086*/ 	.short	0x002c


	//----- nvinfo : EIATTR_PARAM_CBANK
	.align		4
        /*0088*/ 	.byte	0x04, 0x0a
        /*008a*/ 	.short	(.L_409 - .L_408)
	.align		4
.L_408:
        /*008c*/ 	.word	index@(.nv.constant0._Z5SbtzxfPKfS0_S0_Pfi)
        /*0090*/ 	.short	0x0380
        /*0092*/ 	.short	0x002c


	//----- nvinfo : EIATTR_SW_WAR
	.align		4
.L_409:
        /*0094*/ 	.byte	0x04, 0x36
        /*0096*/ 	.short	(.L_411 - .L_410)
.L_410:
        /*0098*/ 	.word	0x00000008
.L_411:


//--------------------- .nv.info._Z17Scalculate_lambdaPKffS0_S0_S0_Pfi --------------------------
	.section	.nv.info._Z17Scalculate_lambdaPKffS0_S0_S0_Pfi,"",@"SHT_CUDA_INFO"
	.sectionflags	@""
	.align	4


	//----- nvinfo : EIATTR_CUDA_API_VERSION
	.align		4
        /*0000*/ 	.byte	0x04, 0x37
        /*0002*/ 	.short	(.L_413 - .L_412)
.L_412:
        /*0004*/ 	.word	0x00000082


	//----- nvinfo : EIATTR_KPARAM_INFO
	.align		4
.L_413:
        /*0008*/ 	.byte	0x04, 0x17
        /*000a*/ 	.short	(.L_415 - .L_414)
.L_414:
        /*000c*/ 	.word	0x00000000
        /*0010*/ 	.short	0x0006
        /*0012*/ 	.short	0x0030
        /*0014*/ 	.byte	0x00, 0xf0, 0x11, 0x00


	//----- nvinfo : EIATTR_KPARAM_INFO
	.align		4
.L_415:
        /*0018*/ 	.byte	0x04, 0x17
        /*001a*/ 	.short	(.L_417 - .L_416)
.L_416:
        /*001c*/ 	.word	0x00000000
        /*0020*/ 	.short	0x0005
        /*0022*/ 	.short	0x0028
        /*0024*/ 	.byte	0x00, 0xf5, 0x21, 0x00


	//----- nvinfo : EIATTR_KPARAM_INFO
	.align		4
.L_417:
        /*0028*/ 	.byte	0x04, 0x17
        /*002a*/ 	.short	(.L_419 - .L_418)
.L_418:
        /*002c*/ 	.word	0x00000000
        /*0030*/ 	.short	0x0004
        /*0032*/ 	.short	0x0020
        /*0034*/ 	.byte	0x00, 0xf5, 0x21, 0x00


	//----- nvinfo : EIATTR_KPARAM_INFO
	.align		4
.L_419:
        /*0038*/ 	.byte	0x04, 0x17
        /*003a*/ 	.short	(.L_421 - .L_420)
.L_420:
        /*003c*/ 	.word	0x00000000
        /*0040*/ 	.short	0x0003
        /*0042*/ 	.short	0x0018
        /*0044*/ 	.byte	0x00, 0xf5, 0x21, 0x00


	//----- nvinfo : EIATTR_KPARAM_INFO
	.align		4
.L_421:
        /*0048*/ 	.byte	0x04, 0x17
        /*004a*/ 	.short	(.L_423 - .L_422)
.L_422:
        /*004c*/ 	.word	0x00000000
        /*0050*/ 	.short	0x0002
        /*0052*/ 	.short	0x0010
        /*0054*/ 	.byte	0x00, 0xf5, 0x21, 0x00


	//----- nvinfo : EIATTR_KPARAM_INFO
	.align		4
.L_423:
        /*0058*/ 	.byte	0x04, 0x17
        /*005a*/ 	.short	(.L_425 - .L_424)
.L_424:
        /*005c*/ 	.word	0x00000000
        /*0060*/ 	.short	0x0001
        /*0062*/ 	.short	0x0008
        /*0064*/ 	.byte	0x00, 0xf0, 0x11, 0x00


	//----- nvinfo : EIATTR_KPARAM_INFO
	.align		4
.L_425:
        /*0068*/ 	.byte	0x04, 0x17
        /*006a*/ 	.short	(.L_427 - .L_426)
.L_426:
        /*006c*/ 	.word	0x00000000
        /*0070*/ 	.short	0x0000
        /*0072*/ 	.short	0x0000
        /*0074*/ 	.byte	0x00, 0xf5, 0x21, 0x00


	//----- nvinfo : EIATTR_SPARSE_MMA_MASK
	.align		4
.L_427:
        /*0078*/ 	.byte	0x03, 0x50
        /*007a*/ 	.short	0x0000


	//----- nvinfo : EIATTR_MAXREG_COUNT
	.align		4
        /*007c*/ 	.byte	0x03, 0x1b
        /*007e*/ 	.short	0x00ff


	//----- nvinfo : EIATTR_MERCURY_ISA_VERSION
	.align		4
        /*0080*/ 	.byte	0x03, 0x5f
        /*0082*/ 	.short	0x0101


	//----- nvinfo : EIATTR_VRC_CTA_INIT_COUNT
	.align		4
        /*0084*/ 	.byte	0x02, 0x4a
	.zero		1
	.zero		1


	//----- nvinfo : EIATTR_EXIT_INSTR_OFFSETS
	.align		4
        /*0088*/ 	.byte	0x04, 0x1c
        /*008a*/ 	.short	(.L_429 - .L_428)


	//   ....[0]....
.L_428:
        /*008c*/ 	.word	0x00000070


	//   ....[1]....
        /*0090*/ 	.word	0x000001c0


	//----- nvinfo : EIATTR_CBANK_PARAM_SIZE
	.align		4
.L_429:
        /*0094*/ 	.byte	0x03, 0x19
        /*0096*/ 	.short	0x0034


	//----- nvinfo : EIATTR_PARAM_CBANK
	.align		4
        /*0098*/ 	.byte	0x04, 0x0a
        /*009a*/ 	.short	(.L_431 - .L_430)
	.align		4
.L_430:
        /*009c*/ 	.word	index@(.nv.constant0._Z17Scalculate_lambdaPKffS0_S0_S0_Pfi)
        /*00a0*/ 	.short	0x0380
        /*00a2*/ 	.short	0x0034


	//----- nvinfo : EIATTR_SW_WAR
	.align		4
.L_431:
        /*00a4*/ 	.byte	0x04, 0x36
        /*00a6*/ 	.short	(.L_433 - .L_432)
.L_432:
        /*00a8*/ 	.word	0x00000008
.L_433:


//--------------------- .nv.info._Z8SmanyOpsfPKfS0_S0_S0_Pfi --------------------------
	.section	.nv.info._Z8SmanyOpsfPKfS0_S0_S0_Pfi,"",@"SHT_CUDA_INFO"
	.sectionflags	@""
	.align	4


	//----- nvinfo : EIATTR_CUDA_API_VERSION
	.align		4
        /*0000*/ 	.byte	0x04, 0x37
        /*0002*/ 	.short	(.L_435 - .L_434)
.L_434:
        /*0004*/ 	.word	0x00000082


	//----- nvinfo : EIATTR_KPARAM_INFO
	.align		4
.L_435:
        /*0008*/ 	.byte	0x04, 0x17
        /*000a*/ 	.short	(.L_437 - .L_436)
.L_436:
        /*000c*/ 	.word	0x00000000
        /*0010*/ 	.short	0x0006
        /*0012*/ 	.short	0x0030
        /*0014*/ 	.byte	0x00, 0xf0, 0x11, 0x00


	//----- nvinfo : EIATTR_KPARAM_INFO
	.align		4
.L_437:
        /*0018*/ 	.byte	0x04, 0x17
        /*001a*/ 	.short	(.L_439 - .L_438)
.L_438:
        /*001c*/ 	.word	0x00000000
        /*0020*/ 	.short	0x0005
        /*0022*/ 	.short	0x0028
        /*0024*/ 	.byte	0x00, 0xf5, 0x21, 0x00


	//----- nvinfo : EIATTR_KPARAM_INFO
	.align		4
.L_439:
        /*0028*/ 	.byte	0x04, 0x17
        /*002a*/ 	.short	(.L_441 - .L_440)
.L_440:
        /*002c*/ 	.word	0x00000000
        /*0030*/ 	.short	0x0004
        /*0032*/ 	.short	0x0020
        /*0034*/ 	.byte	0x00, 0xf5, 0x21, 0x00


	//----- nvinfo : EIATTR_KPARAM_INFO
	.align		4
.L_441:
        /*0038*/ 	.byte	0x04, 0x17
        /*003a*/ 	.short	(.L_443 - .L_442)
.L_442:
        /*003c*/ 	.word	0x00000000
        /*0040*/ 	.short	0x0003
        /*0042*/ 	.short	0x0018
        /*0044*/ 	.byte	0x00, 0xf5, 0x21, 0x00


	//----- nvinfo : EIATTR_KPARAM_INFO
	.align		4
.L_443:
        /*0048*/ 	.byte	0x04, 0x17
        /*004a*/ 	.short	(.L_445 - .L_444)
.L_444:
        /*004c*/ 	.word	0x00000000
        /*0050*/ 	.short	0x0002
        /*0052*/ 	.short	0x0010
        /*0054*/ 	.byte	0x00, 0xf5, 0x21, 0x00


	//----- nvinfo : EIATTR_KPARAM_INFO
	.align		4
.L_445:
        /*0058*/ 	.byte	0x04, 0x17
        /*005a*/ 	.short	(.L_447 - .L_446)
.L_446:
        /*005c*/ 	.word	0x00000000
        /*0060*/ 	.short	0x0001
        /*0062*/ 	.short	0x0008
        /*0064*/ 	.byte	0x00, 0xf5, 0x21, 0x00


	//----- nvinfo : EIATTR_KPARAM_INFO
	.align		4
.L_447:
        /*0068*/ 	.byte	0x04, 0x17
        /*006a*/ 	.short	(.L_449 - .L_448)
.L_448:
        /*006c*/ 	.word	0x00000000
        /*0070*/ 	.short	0x0000
        /*0072*/ 	.short	0x0000
        /*0074*/ 	.byte	0x00, 0xf0, 0x11, 0x00


	//----- nvinfo : EIATTR_SPARSE_MMA_MASK
	.align		4
.L_449:
        /*0078*/ 	.byte	0x03, 0x50
        /*007a*/ 	.short	0x0000


	//----- nvinfo : EIATTR_MAXREG_COUNT
	.align		4
        /*007c*/ 	.byte	0x03, 0x1b
        /*007e*/ 	.short	0x00ff


	//----- nvinfo : EIATTR_MERCURY_ISA_VERSION
	.align		4
        /*0080*/ 	.byte	0x03, 0x5f
        /*0082*/ 	.short	0x0101


	//----- nvinfo : EIATTR_VRC_CTA_INIT_COUNT
	.align		4
        /*0084*/ 	.byte	0x02, 0x4a
	.zero		1
	.zero		1


	//----- nvinfo : EIATTR_EXIT_INSTR_OFFSETS
	.align		4
        /*0088*/ 	.byte	0x04, 0x1c
        /*008a*/ 	.short	(.L_451 - .L_450)


	//   ....[0]....
.L_450:
        /*008c*/ 	.word	0x00000070


	//   ....[1]....
        /*0090*/ 	.word	0x000001c0


	//----- nvinfo : EIATTR_CBANK_PARAM_SIZE
	.align		4
.L_451:
        /*0094*/ 	.byte	0x03, 0x19
        /*0096*/ 	.short	0x0034


	//----- nvinfo : EIATTR_PARAM_CBANK
	.align		4
        /*0098*/ 	.byte	0x04, 0x0a
        /*009a*/ 	.short	(.L_453 - .L_452)
	.align		4
.L_452:
        /*009c*/ 	.word	index@(.nv.constant0._Z8SmanyOpsfPKfS0_S0_S0_Pfi)
        /*00a0*/ 	.short	0x0380
        /*00a2*/ 	.short	0x0034


	//----- nvinfo : EIATTR_SW_WAR
	.align		4
.L_453:
        /*00a4*/ 	.byte	0x04, 0x36
        /*00a6*/ 	.short	(.L_455 - .L_454)
.L_454:
        /*00a8*/ 	.word	0x00000008
.L_455:


//--------------------- .nv.info._Z16Sscale_sub_arrayPKffS0_S0_Pfi --------------------------
	.section	.nv.info._Z16Sscale_sub_arrayPKffS0_S0_Pfi,"",@"SHT_CUDA_INFO"
	.sectionflags	@""
	.align	4


	//----- nvinfo : EIATTR_CUDA_API_VERSION
	.align		4
        /*0000*/ 	.byte	0x04, 0x37
        /*0002*/ 	.short	(.L_457 - .L_456)
.L_456:
        /*0004*/ 	.word	0x00000082


	//----- nvinfo : EIATTR_KPARAM_INFO
	.align		4
.L_457:
        /*0008*/ 	.byte	0x04, 0x17
        /*000a*/ 	.short	(.L_459 - .L_458)
.L_458:
        /*000c*/ 	.word	0x00000000
        /*0010*/ 	.short	0x0005
        /*0012*/ 	.short	0x0028
        /*0014*/ 	.byte	0x00, 0xf0, 0x11, 0x00


	//----- nvinfo : EIATTR_KPARAM_INFO
	.align		4
.L_459:
        /*0018*/ 	.byte	0x04, 0x17
        /*001a*/ 	.short	(.L_461 - .L_460)
.L_460:
        /*001c*/ 	.word	0x00000000
        /*0020*/ 	.short	0x0004
        /*0022*/ 	.short	0x0020
        /*0024*/ 	.byte	0x00, 0xf5, 0x21, 0x00


	//----- nvinfo : EIATTR_KPARAM_INFO
	.align		4
.L_461:
        /*0028*/ 	.byte	0x04, 0x17
        /*002a*/ 	.short	(.L_463 - .L_462)
.L_462:
        /*002c*/ 	.word	0x00000000
        /*0030*/ 	.short	0x0003
        /*0032*/ 	.short	0x0018
        /*0034*/ 	.byte	0x00, 0xf5, 0x21, 0x00


	//----- nvinfo : EIATTR_KPARAM_INFO
	.align		4
.L_463:
        /*0038*/ 	.byte	0x04, 0x17
        /*003a*/ 	.short	(.L_465 - .L_464)
.L_464:
        /*003c*/ 	.word	0x00000000
        /*0040*/ 	.short	0x0002
        /*0042*/ 	.short	0x0010
        /*0044*/ 	.byte	0x00, 0xf5, 0x21, 0x00


	//----- nvinfo : EIATTR_KPARAM_INFO
	.align		4
.L_465:
        /*0048*/ 	.byte	0x04, 0x17
        /*004a*/ 	.short	(.L_467 - .L_466)
.L_466:
        /*004c*/ 	.word	0x00000000
        /*0050*/ 	.short	0x0001
        /*0052*/ 	.short	0x0008
        /*0054*/ 	.byte	0x00, 0xf0, 0x11, 0x00


	//----- nvinfo : EIATTR_KPARAM_INFO
	.align		4
.L_467:
        /*0058*/ 	.byte	0x04, 0x17
        /*005a*/ 	.short	(.L_469 - .L_468)
.L_468:
        /*005c*/ 	.word	0x00000000
        /*0060*/ 	.short	0x0000
        /*0062*/ 	.short	0x0000
        /*0064*/ 	.byte	0x00, 0xf5, 0x21, 0x00


	//----- nvinfo : EIATTR_SPARSE_MMA_MASK
	.align		4
.L_469:
        /*0068*/ 	.byte	0x03, 0x50
        /*006a*/ 	.short	0x0000


	//----- nvinfo : EIATTR_MAXREG_COUNT
	.align		4
        /*006c*/ 	.byte	0x03, 0x1b
        /*006e*/ 	.short	0x00ff


	//----- nvinfo : EIATTR_MERCURY_ISA_VERSION
	.align		4
        /*0070*/ 	.byte	0x03, 0x5f
        /*0072*/ 	.short	0x0101


	//----- nvinfo : EIATTR_VRC_CTA_INIT_COUNT
	.align		4
        /*0074*/ 	.byte	0x02, 0x4a
	.zero		1
	.zero		1


	//----- nvinfo : EIATTR_EXIT_INSTR_OFFSETS
	.align		4
        /*0078*/ 	.byte	0x04, 0x1c
        /*007a*/ 	.short	(.L_471 - .L_470)


	//   ....[0]....
.L_470:
        /*007c*/ 	.word	0x00000070


	//   ....[1]....
        /*0080*/ 	.word	0x00000180


	//----- nvinfo : EIATTR_CBANK_PARAM_SIZE
	.align		4
.L_471:
        /*0084*/ 	.byte	0x03, 0x19
        /*0086*/ 	.short	0x002c


	//----- nvinfo : EIATTR_PARAM_CBANK
	.align		4
        /*0088*/ 	.byte	0x04, 0x0a
        /*008a*/ 	.short	(.L_473 - .L_472)
	.align		4
.L_472:
        /*008c*/ 	.word	index@(.nv.constant0._Z16Sscale_sub_arrayPKffS0_S0_Pfi)
        /*0090*/ 	.short	0x0380
        /*0092*/ 	.short	0x002c


	//----- nvinfo : EIATTR_SW_WAR
	.align		4
.L_473:
        /*0094*/ 	.byte	0x04, 0x36
        /*0096*/ 	.short	(.L_475 - .L_474)
.L_474:
        /*0098*/ 	.word	0x00000008
.L_475:


//--------------------- .nv.info._Z20Scalculate_inner_valPKffS0_Pfi --------------------------
	.section	.nv.info._Z20Scalculate_inner_valPKffS0_Pfi,"",@"SHT_CUDA_INFO"
	.sectionflags	@""
	.align	4


	//----- nvinfo : EIATTR_CUDA_API_VERSION
	.align		4
        /*0000*/ 	.byte	0x04, 0x37
        /*0002*/ 	.short	(.L_477 - .L_476)
.L_476:
        /*0004*/ 	.word	0x00000082


	//----- nvinfo : EIATTR_KPARAM_INFO
	.align		4
.L_477:
        /*0008*/ 	.byte	0x04, 0x17
        /*000a*/ 	.short	(.L_479 - .L_478)
.L_478:
        /*000c*/ 	.word	0x00000000
        /*0010*/ 	.short	0x0004
        /*0012*/ 	.short	0x0020
        /*0014*/ 	.byte	0x00, 0xf0, 0x11, 0x00


	//----- nvinfo : EIATTR_KPARAM_INFO
	.align		4
.L_479:
        /*0018*/ 	.byte	0x04, 0x17
        /*001a*/ 	.short	(.L_481 - .L_480)
.L_480:
        /*001c*/ 	.word	0x00000000
        /*0020*/ 	.short	0x0003
        /*0022*/ 	.short	0x0018
        /*0024*/ 	.byte	0x00, 0xf5, 0x21, 0x00


	//----- nvinfo : EIATTR_KPARAM_INFO
	.align		4
.L_481:
        /*0028*/ 	.byte	0x04, 0x17
        /*002a*/ 	.short	(.L_483 - .L_482)
.L_482:
        /*002c*/ 	.word	0x00000000
        /*0030*/ 	.short	0x0002
        /*0032*/ 	.short	0x0010
        /*0034*/ 	.byte	0x00, 0xf5, 0x21, 0x00


	//----- nvinfo : EIATTR_KPARAM_INFO
	.align		4
.L_483:
        /*0038*/ 	.byte	0x04, 0x17
        /*003a*/ 	.short	(.L_485 - .L_484)
.L_484:
        /*003c*/ 	.word	0x00000000
        /*0040*/ 	.short	0x0001
        /*0042*/ 	.short	0x0008
        /*0044*/ 	.byte	0x00, 0xf0, 0x11, 0x00


	//----- nvinfo : EIATTR_KPARAM_INFO
	.align		4
.L_485:
        /*0048*/ 	.byte	0x04, 0x17
        /*004a*/ 	.short	(.L_487 - .L_486)
.L_486:
        /*004c*/ 	.word	0x00000000
        /*0050*/ 	.short	0x0000
        /*0052*/ 	.short	0x0000
        /*0054*/ 	.byte	0x00, 0xf5, 0x21, 0x00


	//----- nvinfo : EIATTR_SPARSE_MMA_MASK
	.align		4
.L_487:
        /*0058*/ 	.byte	0x03, 0x50
        /*005a*/ 	.short	0x0000


	//----- nvinfo : EIATTR_MAXREG_COUNT
	.align		4
        /*005c*/ 	.byte	0x03, 0x1b
        /*005e*/ 	.short	0x00ff


	//----- nvinfo : EIATTR_MERCURY_ISA_VERSION
	.align		4
        /*0060*/ 	.byte	0x03, 0x5f
        /*0062*/ 	.short	0x0101


	//----- nvinfo : EIATTR_VRC_CTA_INIT_COUNT
	.align		4
        /*0064*/ 	.byte	0x02, 0x4a
	.zero		1
	.zero		1


	//----- nvinfo : EIATTR_EXIT_INSTR_OFFSETS
	.align		4
        /*0068*/ 	.byte	0x04, 0x1c
        /*006a*/ 	.short	(.L_489 - .L_488)


	//   ....[0]....
.L_488:
        /*006c*/ 	.word	0x00000070


	//   ....[1]....
        /*0070*/ 	.word	0x00000150


	//----- nvinfo : EIATTR_CBANK_PARAM_SIZE
	.align		4
.L_489:
        /*0074*/ 	.byte	0x03, 0x19
        /*0076*/ 	.short	0x0024


	//----- nvinfo : EIATTR_PARAM_CBANK
	.align		4
        /*0078*/ 	.byte	0x04, 0x0a
        /*007a*/ 	.short	(.L_491 - .L_490)
	.align		4
.L_490:
        /*007c*/ 	.word	index@(.nv.constant0._Z20Scalculate_inner_valPKffS0_Pfi)
        /*0080*/ 	.short	0x0380
        /*0082*/ 	.short	0x0024


	//----- nvinfo : EIATTR_SW_WAR
	.align		4
.L_491:
        /*0084*/ 	.byte	0x04, 0x36
        /*0086*/ 	.short	(.L_493 - .L_492)
.L_492:
        /*0088*/ 	.word	0x00000008
.L_493:


//--------------------- .nv.info._Z11Sadd_arraysPKfS0_Pfi --------------------------
	.section	.nv.info._Z11Sadd_arraysPKfS0_Pfi,"",@"SHT_CUDA_INFO"
	.sectionflags	@""
	.align	4


	//----- nvinfo : EIATTR_CUDA_API_VERSION
	.align		4
        /*0000*/ 	.byte	0x04, 0x37
        /*0002*/ 	.short	(.L_495 - .L_494)
.L_494:
        /*0004*/ 	.word	0x00000082


	//----- nvinfo : EIATTR_KPARAM_INFO
	.align		4
.L_495:
        /*0008*/ 	.byte	0x04, 0x17
        /*000a*/ 	.short	(.L_497 - .L_496)
.L_496:
        /*000c*/ 	.word	0x00000000
        /*0010*/ 	.short	0x0003
        /*0012*/ 	.short	0x0018
        /*0014*/ 	.byte	0x00, 0xf0, 0x11, 0x00


	//----- nvinfo : EIATTR_KPARAM_INFO
	.align		4
.L_497:
        /*0018*/ 	.byte	0x04, 0x17
        /*001a*/ 	.short	(.L_499 - .L_498)
.L_498:
        /*001c*/ 	.word	0x00000000
        /*0020*/ 	.short	0x0002
        /*0022*/ 	.short	0x0010
        /*0024*/ 	.byte	0x00, 0xf5, 0x21, 0x00


	//----- nvinfo : EIATTR_KPARAM_INFO
	.align		4
.L_499:
        /*0028*/ 	.byte	0x04, 0x17
        /*002a*/ 	.short	(.L_501 - .L_500)
.L_500:
        /*002c*/ 	.word	0x00000000
        /*0030*/ 	.short	0x0001
        /*0032*/ 	.short	0x0008
        /*0034*/ 	.byte	0x00, 0xf5, 0x21, 0x00


	//----- nvinfo : EIATTR_KPARAM_INFO
	.align		4
.L_501:
        /*0038*/ 	.byte	0x04, 0x17
        /*003a*/ 	.short	(.L_503 - .L_502)
.L_502:
        /*003c*/ 	.word	0x00000000
        /*0040*/ 	.short	0x0000
        /*0042*/ 	.short	0x0000
        /*0044*/ 	.byte	0x00, 0xf5, 0x21, 0x00


	//----- nvinfo : EIATTR_SPARSE_MMA_MASK
	.align		4
.L_503:
        /*0048*/ 	.byte	0x03, 0x50
        /*004a*/ 	.short	0x0000


	//----- nvinfo : EIATTR_MAXREG_COUNT
	.align		4
        /*004c*/ 	.byte	0x03, 0x1b
        /*004e*/ 	.short	0x00ff


	//----- nvinfo : EIATTR_MERCURY_ISA_VERSION
	.align		4
        /*0050*/ 	.byte	0x03, 0x5f
        /*0052*/ 	.short	0x0101


	//----- nvinfo : EIATTR_VRC_CTA_INIT_COUNT
	.align		4
        /*0054*/ 	.byte	0x02, 0x4a
	.zero		1
	.zero		1


	//----- nvinfo : EIATTR_EXIT_INSTR_OFFSETS
	.align		4
        /*0058*/ 	.byte	0x04, 0x1c
        /*005a*/ 	.short	(.L_505 - .L_504)


	//   ....[0]....
.L_504:
        /*005c*/ 	.word	0x00000070


	//   ....[1]....
        /*0060*/ 	.word	0x00000130


	//----- nvinfo : EIATTR_CBANK_PARAM_SIZE
	.align		4
.L_505:
        /*0064*/ 	.byte	0x03, 0x19
        /*0066*/ 	.short	0x001c


	//----- nvinfo : EIATTR_PARAM_CBANK
	.align		4
        /*0068*/ 	.byte	0x04, 0x0a
        /*006a*/ 	.short	(.L_507 - .L_506)
	.align		4
.L_506:
        /*006c*/ 	.word	index@(.nv.constant0._Z11Sadd_arraysPKfS0_Pfi)
        /*0070*/ 	.short	0x0380
        /*0072*/ 	.short	0x001c


	//----- nvinfo : EIATTR_SW_WAR
	.align		4
.L_507:
        /*0074*/ 	.byte	0x04, 0x36
        /*0076*/ 	.short	(.L_509 - .L_508)
.L_508:
        /*0078*/ 	.word	0x00000008
.L_509:


//--------------------- .nv.info._Z12Sscale_arrayPKfifPf --------------------------
	.section	.nv.info._Z12Sscale_arrayPKfifPf,"",@"SHT_CUDA_INFO"
	.sectionflags	@""
	.align	4


	//----- nvinfo : EIATTR_CUDA_API_VERSION
	.align		4
        /*0000*/ 	.byte	0x04, 0x37
        /*0002*/ 	.short	(.L_511 - .L_510)
.L_510:
        /*0004*/ 	.word	0x00000082


	//----- nvinfo : EIATTR_KPARAM_INFO
	.align		4
.L_511:
        /*0008*/ 	.byte	0x04, 0x17
        /*000a*/ 	.short	(.L_513 - .L_512)
.L_512:
        /*000c*/ 	.word	0x00000000
        /*0010*/ 	.short	0x0003
        /*0012*/ 	.short	0x0010
        /*0014*/ 	.byte	0x00, 0xf5, 0x21, 0x00


	//----- nvinfo : EIATTR_KPARAM_INFO
	.align		4
.L_513:
        /*0018*/ 	.byte	0x04, 0x17
        /*001a*/ 	.short	(.L_515 - .L_514)
.L_514:
        /*001c*/ 	.word	0x00000000
        /*0020*/ 	.short	0x0002
        /*0022*/ 	.short	0x000c
        /*0024*/ 	.byte	0x00, 0xf0, 0x11, 0x00


	//----- nvinfo : EIATTR_KPARAM_INFO
	.align		4
.L_515:
        /*0028*/ 	.byte	0x04, 0x17
        /*002a*/ 	.short	(.L_517 - .L_516)
.L_516:
        /*002c*/ 	.word	0x00000000
        /*0030*/ 	.short	0x0001
        /*0032*/ 	.short	0x0008
        /*0034*/ 	.byte	0x00, 0xf0, 0x11, 0x00


	//----- nvinfo : EIATTR_KPARAM_INFO
	.align		4
.L_517:
        /*0038*/ 	.byte	0x04, 0x17
        /*003a*/ 	.short	(.L_519 - .L_518)
.L_518:
        /*003c*/ 	.word	0x00000000
        /*0040*/ 	.short	0x0000
        /*0042*/ 	.short	0x0000
        /*0044*/ 	.byte	0x00, 0xf5, 0x21, 0x00


	//----- nvinfo : EIATTR_SPARSE_MMA_MASK
	.align		4
.L_519:
        /*0048*/ 	.byte	0x03, 0x50
        /*004a*/ 	.short	0x0000


	//----- nvinfo : EIATTR_MAXREG_COUNT
	.align		4
        /*004c*/ 	.byte	0x03, 0x1b
        /*004e*/ 	.short	0x00ff


	//----- nvinfo : EIATTR_MERCURY_ISA_VERSION
	.align		4
        /*0050*/ 	.byte	0x03, 0x5f
        /*0052*/ 	.short	0x0101


	//----- nvinfo : EIATTR_VRC_CTA_INIT_COUNT
	.align		4
        /*0054*/ 	.byte	0x02, 0x4a
	.zero		1
	.zero		1


	//----- nvinfo : EIATTR_EXIT_INSTR_OFFSETS
	.align		4
        /*0058*/ 	.byte	0x04, 0x1c
        /*005a*/ 	.short	(.L_521 - .L_520)


	//   ....[0]....
.L_520:
        /*005c*/ 	.word	0x00000070


	//   ....[1]....
        /*0060*/ 	.word	0x00000110


	//----- nvinfo : EIATTR_CBANK_PARAM_SIZE
	.align		4
.L_521:
        /*0064*/ 	.byte	0x03, 0x19
        /*0066*/ 	.short	0x0018


	//----- nvinfo : EIATTR_PARAM_CBANK
	.align		4
        /*0068*/ 	.byte	0x04, 0x0a
        /*006a*/ 	.short	(.L_523 - .L_522)
	.align		4
.L_522:
        /*006c*/ 	.word	index@(.nv.constant0._Z12Sscale_arrayPKfifPf)
        /*0070*/ 	.short	0x0380
        /*0072*/ 	.short	0x0018


	//----- nvinfo : EIATTR_SW_WAR
	.align		4
.L_523:
        /*0074*/ 	.byte	0x04, 0x36
        /*0076*/ 	.short	(.L_525 - .L_524)
.L_524:
        /*0078*/ 	.word	0x00000008
.L_525:


//--------------------- .nv.info._Z8Sset_nzxPbPKfif --------------------------
	.section	.nv.info._Z8Sset_nzxPbPKfif,"",@"SHT_CUDA_INFO"
	.sectionflags	@""
	.align	4


	//----- nvinfo : EIATTR_CUDA_API_VERSION
	.align		4
        /*0000*/ 	.byte	0x04, 0x37
        /*0002*/ 	.short	(.L_527 - .L_526)
.L_526:
        /*0004*/ 	.word	0x00000082


	//----- nvinfo : EIATTR_KPARAM_INFO
	.align		4
.L_527:
        /*0008*/ 	.byte	0x04, 0x17
        /*000a*/ 	.short	(.L_529 - .L_528)
.L_528:
        /*000c*/ 	.word	0x00000000
        /*0010*/ 	.short	0x0003
        /*0012*/ 	.short	0x0014
        /*0014*/ 	.byte	0x00, 0xf0, 0x11, 0x00


	//----- nvinfo : EIATTR_KPARAM_INFO
	.align		4
.L_529:
        /*0018*/ 	.byte	0x04, 0x17
        /*001a*/ 	.short	(.L_531 - .L_530)
.L_530:
        /*001c*/ 	.word	0x00000000
        /*0020*/ 	.short	0x0002
        /*0022*/ 	.short	0x0010
        /*0024*/ 	.byte	0x00, 0xf0, 0x11, 0x00


	//----- nvinfo : EIATTR_KPARAM_INFO
	.align		4
.L_531:
        /*0028*/ 	.byte	0x04, 0x17
        /*002a*/ 	.short	(.L_533 - .L_532)
.L_532:
        /*002c*/ 	.word	0x00000000
        /*0030*/ 	.short	0x0001
        /*0032*/ 	.short	0x0008
        /*0034*/ 	.byte	0x00, 0xf5, 0x21, 0x00


	//----- nvinfo : EIATTR_KPARAM_INFO
	.align		4
.L_533:
        /*0038*/ 	.byte	0x04, 0x17
        /*003a*/ 	.short	(.L_535 - .L_534)
.L_534:
        /*003c*/ 	.word	0x00000000
        /*0040*/ 	.short	0x0000
        /*0042*/ 	.short	0x0000
        /*0044*/ 	.byte	0x00, 0xf5, 0x21, 0x00


	//----- nvinfo : EIATTR_SPARSE_MMA_MASK
	.align		4
.L_535:
        /*0048*/ 	.byte	0x03, 0x50
        /*004a*/ 	.short	0x0000


	//----- nvinfo : EIATTR_MAXREG_COUNT
	.align		4
        /*004c*/ 	.byte	0x03, 0x1b
        /*004e*/ 	.short	0x00ff


	//----- nvinfo : EIATTR_MERCURY_ISA_VERSION
	.align		4
        /*0050*/ 	.byte	0x03, 0x5f
        /*0052*/ 	.short	0x0101


	//----- nvinfo : EIATTR_VRC_CTA_INIT_COUNT
	.align		4
        /*0054*/ 	.byte	0x02, 0x4a
	.zero		1
	.zero		1


	//----- nvinfo : EIATTR_EXIT_INSTR_OFFSETS
	.align		4
        /*0058*/ 	.byte	0x04, 0x1c
        /*005a*/ 	.short	(.L_537 - .L_536)


	//   ....[0]....
.L_536:
        /*005c*/ 	.word	0x00000070


	//   ....[1]....
        /*0060*/ 	.word	0x00000130


	//----- nvinfo : EIATTR_CBANK_PARAM_SIZE
	.align		4
.L_537:
        /*0064*/ 	.byte	0x03, 0x19
        /*0066*/ 	.short	0x0018


	//----- nvinfo : EIATTR_PARAM_CBANK
	.align		4
        /*0068*/ 	.byte	0x04, 0x0a
        /*006a*/ 	.short	(.L_539 - .L_538)
	.align		4
.L_538:
        /*006c*/ 	.word	index@(.nv.constant0._Z8Sset_nzxPbPKfif)
        /*0070*/ 	.short	0x0380
        /*0072*/ 	.short	0x0018


	//----- nvinfo : EIATTR_SW_WAR
	.align		4
.L_539:
        /*0074*/ 	.byte	0x04, 0x36
        /*0076*/ 	.short	(.L_541 - .L_540)
.L_540:
        /*0078*/ 	.word	0x00000008
.L_541:


//--------------------- .nv.info._Z10Sset_arrayPfif --------------------------
	.section	.nv.info._Z10Sset_arrayPfif,"",@"SHT_CUDA_INFO"
	.sectionflags	@""
	.align	4


	//----- nvinfo : EIATTR_CUDA_API_VERSION
	.align		4
        /*0000*/ 	.byte	0x04, 0x37
        /*0002*/ 	.short	(.L_543 - .L_542)
.L_542:
        /*0004*/ 	.word	0x00000082


	//----- nvinfo : EIATTR_KPARAM_INFO
	.align		4
.L_543:
        /*0008*/ 	.byte	0x04, 0x17
        /*000a*/ 	.short	(.L_545 - .L_544)
.L_544:
        /*000c*/ 	.word	0x00000000
        /*0010*/ 	.short	0x0002
        /*0012*/ 	.short	0x000c
        /*0014*/ 	.byte	0x00, 0xf0, 0x11, 0x00


	//----- nvinfo : EIATTR_KPARAM_INFO
	.align		4
.L_545:
        /*0018*/ 	.byte	0x04, 0x17
        /*001a*/ 	.short	(.L_547 - .L_546)
.L_546:
        /*001c*/ 	.word	0x00000000
        /*0020*/ 	.short	0x0001
        /*0022*/ 	.short	0x0008
        /*0024*/ 	.byte	0x00, 0xf0, 0x11, 0x00


	//----- nvinfo : EIATTR_KPARAM_INFO
	.align		4
.L_547:
        /*0028*/ 	.byte	0x04, 0x17
        /*002a*/ 	.short	(.L_549 - .L_548)
.L_548:
        /*002c*/ 	.word	0x00000000
        /*0030*/ 	.short	0x0000
        /*0032*/ 	.short	0x0000
        /*0034*/ 	.byte	0x00, 0xf5, 0x21, 0x00


	//----- nvinfo : EIATTR_SPARSE_MMA_MASK
	.align		4
.L_549:
        /*0038*/ 	.byte	0x03, 0x50
        /*003a*/ 	.short	0x0000


	//----- nvinfo : EIATTR_MAXREG_COUNT
	.align		4
        /*003c*/ 	.byte	0x03, 0x1b
        /*003e*/ 	.short	0x00ff


	//----- nvinfo : EIATTR_MERCURY_ISA_VERSION
	.align		4
        /*0040*/ 	.byte	0x03, 0x5f
        /*0042*/ 	.short	0x0101


	//----- nvinfo : EIATTR_VRC_CTA_INIT_COUNT
	.align		4
        /*0044*/ 	.byte	0x02, 0x4a
	.zero		1
	.zero		1


	//----- nvinfo : EIATTR_EXIT_INSTR_OFFSETS
	.align		4
        /*0048*/ 	.byte	0x04, 0x1c
        /*004a*/ 	.short	(.L_551 - .L_550)


	//   ....[0]....
.L_550:
        /*004c*/ 	.word	0x00000070


	//   ....[1]....
        /*0050*/ 	.word	0x000000d0


	//----- nvinfo : EIATTR_CBANK_PARAM_SIZE
	.align		4
.L_551:
        /*0054*/ 	.byte	0x03, 0x19
        /*0056*/ 	.short	0x0010


	//----- nvinfo : EIATTR_PARAM_CBANK
	.align		4
        /*0058*/ 	.byte	0x04, 0x0a
        /*005a*/ 	.short	(.L_553 - .L_552)
	.align		4
.L_552:
        /*005c*/ 	.word	index@(.nv.constant0._Z10Sset_arrayPfif)
        /*0060*/ 	.short	0x0380
        /*0062*/ 	.short	0x0010


	//----- nvinfo : EIATTR_SW_WAR
	.align		4
.L_553:
        /*0064*/ 	.byte	0x04, 0x36
        /*0066*/ 	.short	(.L_555 - .L_554)
.L_554:
        /*0068*/ 	.word	0x00000008
.L_555:


//--------------------- .nv.info._Z7SshrinkPKffPfi --------------------------
	.section	.nv.info._Z7SshrinkPKffPfi,"",@"SHT_CUDA_INFO"
	.sectionflags	@""
	.align	4


	//----- nvinfo : EIATTR_CUDA_API_VERSION
	.align		4
        /*0000*/ 	.byte	0x04, 0x37
        /*0002*/ 	.short	(.L_557 - .L_556)
.L_556:
        /*0004*/ 	.word	0x00000082


	//----- nvinfo : EIATTR_KPARAM_INFO
	.align		4
.L_557:
        /*0008*/ 	.byte	0x04, 0x17
        /*000a*/ 	.short	(.L_559 - .L_558)
.L_558:
        /*000c*/ 	.word	0x00000000
        /*0010*/ 	.short	0x0003
        /*0012*/ 	.short	0x0018
        /*0014*/ 	.byte	0x00, 0xf0, 0x11, 0x00


	//----- nvinfo : EIATTR_KPARAM_INFO
	.align		4
.L_559:
        /*0018*/ 	.byte	0x04, 0x17
        /*001a*/ 	.short	(.L_561 - .L_560)
.L_560:
        /*001c*/ 	.word	0x00000000
        /*0020*/ 	.short	0x0002
        /*0022*/ 	.short	0x0010
        /*0024*/ 	.byte	0x00, 0xf5, 0x21, 0x00


	//----- nvinfo : EIATTR_KPARAM_INFO
	.align		4
.L_561:
        /*0028*/ 	.byte	0x04, 0x17
        /*002a*/ 	.short	(.L_563 - .L_562)
.L_562:
        /*002c*/ 	.word	0x00000000
        /*0030*/ 	.short	0x0001
        /*0032*/ 	.short	0x0008
        /*0034*/ 	.byte	0x00, 0xf0, 0x11, 0x00


	//----- nvinfo : EIATTR_KPARAM_INFO
	.align		4
.L_563:
        /*0038*/ 	.byte	0x04, 0x17
        /*003a*/ 	.short	(.L_565 - .L_564)
.L_564:
        /*003c*/ 	.word	0x00000000
        /*0040*/ 	.short	0x0000
        /*0042*/ 	.short	0x0000
        /*0044*/ 	.byte	0x00, 0xf5, 0x21, 0x00


	//----- nvinfo : EIATTR_SPARSE_MMA_MASK
	.align		4
.L_565:
        /*0048*/ 	.byte	0x03, 0x50
        /*004a*/ 	.short	0x0000


	//----- nvinfo : EIATTR_MAXREG_COUNT
	.align		4
        /*004c*/ 	.byte	0x03, 0x1b
        /*004e*/ 	.short	0x00ff


	//----- nvinfo : EIATTR_MERCURY_ISA_VERSION
	.align		4
        /*0050*/ 	.byte	0x03, 0x5f
        /*0052*/ 	.short	0x0101


	//----- nvinfo : EIATTR_VRC_CTA_INIT_COUNT
	.align		4
        /*0054*/ 	.byte	0x02, 0x4a
	.zero		1
	.zero		1


	//----- nvinfo : EIATTR_EXIT_INSTR_OFFSETS
	.align		4
        /*0058*/ 	.byte	0x04, 0x1c
        /*005a*/ 	.short	(.L_567 - .L_566)


	//   ....[0]....
.L_566:
        /*005c*/ 	.word	0x00000070


	//   ....[1]....
        /*0060*/ 	.word	0x00000150


	//   ....[2]....
        /*0064*/ 	.word	0x00000180


	//----- nvinfo : EIATTR_CBANK_PARAM_SIZE
	.align		4
.L_567:
        /*0068*/ 	.byte	0x03, 0x19
        /*006a*/ 	.short	0x001c


	//----- nvinfo : EIATTR_PARAM_CBANK
	.align		4
        /*006c*/ 	.byte	0x04, 0x0a
        /*006e*/ 	.short	(.L_569 - .L_568)
	.align		4
.L_568:
        /*0070*/ 	.word	index@(.nv.constant0._Z7SshrinkPKffPfi)
        /*0074*/ 	.short	0x0380
        /*0076*/ 	.short	0x001c


	//----- nvinfo : EIATTR_SW_WAR
	.align		4
.L_569:
        /*0078*/ 	.byte	0x04, 0x36
        /*007a*/ 	.short	(.L_571 - .L_570)
.L_570:
        /*007c*/ 	.word	0x00000008
.L_571:


//--------------------- .nv.callgraph             --------------------------
	.section	.nv.callgraph,"",@"SHT_CUDA_CALLGRAPH"
	.align	4
	.sectionentsize	8
	.align		4
        /*0000*/ 	.word	0x00000000
	.align		4
        /*0004*/ 	.word	0xffffffff
	.align		4
        /*0008*/ 	.word	0x00000000
	.align		4
        /*000c*/ 	.word	0xfffffffe
	.align		4
        /*0010*/ 	.word	0x00000000
	.align		4
        /*0014*/ 	.word	0xfffffffd
	.align		4
        /*0018*/ 	.word	0x00000000
	.align		4
        /*001c*/ 	.word	0xfffffffc


//--------------------- .text._Z9Dsign_minPKdPdi  --------------------------
	.section	.text._Z9Dsign_minPKdPdi,"ax",@progbits
	.align	128
        .global         _Z9Dsign_minPKdPdi
        .type           _Z9Dsign_minPKdPdi,@function
        .size           _Z9Dsign_minPKdPdi,(.L_x_24 - _Z9Dsign_minPKdPdi)
        .other          _Z9Dsign_minPKdPdi,@"STO_CUDA_ENTRY STV_DEFAULT"
_Z9Dsign_minPKdPdi:
.text._Z9Dsign_minPKdPdi:
[----:B------:R-:W-:Y:S01]  /*0000*/  LDC R1, c[0x0][0x37c] ;  /* 0x0000df00ff017b82 */ /* 0x000fe20000000800 */
[----:B------:R-:W0:Y:S01]  /*0010*/  S2R R0, SR_TID.X ;  /* 0x0000000000007919 */ /* 0x000e220000002100 */
[----:B------:R-:W0:Y:S01]  /*0020*/  LDCU UR4, c[0x0][0x360] ;  /* 0x00006c00ff0477ac */ /* 0x000e220008000800 */
[----:B------:R-:W0:Y:S01]  /*0030*/  S2R R3, SR_CTAID.X ;  /* 0x0000000000037919 */ /* 0x000e220000002500 */
[----:B------:R-:W1:Y:S01]  /*0040*/  LDCU UR5, c[0x0][0x390] ;  /* 0x00007200ff0577ac */ /* 0x000e620008000800 */
[----:B0-----:R-:W-:-:S05]  /*0050*/  IMAD R0, R3, UR4, R0 ;  /* 0x0000000403007c24 */ /* 0x001fca000f8e0200 */
[----:B-1----:R-:W-:-:S13]  /*0060*/  ISETP.GE.AND P0, PT, R0, UR5, PT ;  /* 0x0000000500007c0c */ /* 0x002fda000bf06270 */
[----:B------:R-:W-:Y:S05]  /*0070*/  @P0 EXIT ;  /* 0x000000000000094d */ /* 0x000fea0003800000 */
[----:B------:R-:W0:Y:S01]  /*0080*/  LDC.64 R2, c[0x0][0x380] ;  /* 0x0000e000ff027b82 */ /* 0x000e220000000a00 */
[----:B------:R-:W1:Y:S01]  /*0090*/  LDCU.64 UR4, c[0x0][0x358] ;  /* 0x00006b00ff0477ac */ /* 0x000e620008000a00 */
[----:B0-----:R-:W-:-:S06]  /*00a0*/  IMAD.WIDE R2, R0, 0x8, R2 ;  /* 0x0000000800027825 */ /* 0x001fcc00078e0202 */
[----:B-1----:R-:W2:Y:S02]  /*00b0*/  LDG.E.64 R2, desc[UR4][R2.64] ;  /* 0x0000000402027981 */ /* 0x002ea4000c1e1b00 */
[----:B--2---:R-:W-:-:S14]  /*00c0*/  DSETP.NEU.AND P0, PT, R2, RZ, PT ;  /* 0x000000ff0200722a */ /* 0x004fdc0003f0d000 */
[----:B------:R-:W0:Y:S02]  /*00d0*/  @!P0 LDC.64 R4, c[0x0][0x388] ;  /* 0x0000e200ff048b82 */ /* 0x000e240000000a00 */
[----:B0-----:R-:W-:-:S05]  /*00e0*/  @!P0 IMAD.WIDE R4, R0, 0x8, R4 ;  /* 0x0000000800048825 */ /* 0x001fca00078e0204 */
[----:B------:R0:W-:Y:S01]  /*00f0*/  @!P0 STG.E.64 desc[UR4][R4.64], RZ ;  /* 0x000000ff04008986 */ /* 0x0001e2000c101b04 */
[----:B------:R-:W-:Y:S05]  /*0100*/  @!P0 EXIT ;  /* 0x000000000000894d */ /* 0x000fea0003800000 */
[----:B------:R-:W-:Y:S01]  /*0110*/  DSETP.GEU.AND P0, PT, R2, RZ, PT ;  /* 0x000000ff0200722a */ /* 0x000fe20003f0e000 */
[----:B------:R-:W-:-:S13]  /*0120*/  IMAD.MOV.U32 R8, RZ, RZ, 0x80000 ;  /* 0x00080000ff087424 */ /* 0x000fda00078e00ff */
[----:B------:R-:W1:Y:S01]  /*0130*/  @!P0 LDC.64 R6, c[0x0][0x388] ;  /* 0x0000e200ff068b82 */ /* 0x000e620000000a00 */
[----:B------:R-:W-:Y:S01]  /*0140*/  @!P0 DSETP.MIN.AND P1, P2, |R2|, 1, PT ;  /* 0x3ff000000200842a */ /* 0x000fe20003a20200 */
[----:B0-----:R-:W-:Y:S01]  /*0150*/  @!P0 IMAD.MOV.U32 R4, RZ, RZ, R3 ;  /* 0x000000ffff048224 */ /* 0x001fe200078e0003 */
[----:B------:R-:W-:-:S04]  /*0160*/  @!P0 LOP3.LUT R8, R8, 0x3ff00000, RZ, 0xfc, !PT ;  /* 0x3ff0000008088812 */ /* 0x000fc800078efcff */
[----:B------:R-:W-:Y:S02]  /*0170*/  @!P0 FSEL R5, |R4|, 1.875, P1 ;  /* 0x3ff0000004058808 */ /* 0x000fe40000800200 */
[----:B------:R-:W-:Y:S02]  /*0180*/  @!P0 MOV R4, R2 ;  /* 0x0000000200048202 */ /* 0x000fe40000000f00 */
[----:B------:R-:W-:Y:S02]  /*0190*/  @!P0 SEL R5, R8, R5, P2 ;  /* 0x0000000508058207 */ /* 0x000fe40001000000 */
[----:B------:R-:W-:-:S06]  /*01a0*/  @!P0 SEL R4, R4, RZ, P1 ;  /* 0x000000ff04048207 */ /* 0x000fcc0000800000 */
[----:B------:R-:W-:Y:S01]  /*01b0*/  @!P0 DADD R4, -RZ, -R4 ;  /* 0x00000000ff048229 */ /* 0x000fe20000000904 */
[----:B-1----:R-:W-:-:S06]  /*01c0*/  @!P0 IMAD.WIDE R6, R0, 0x8, R6 ;  /* 0x0000000800068825 */ /* 0x002fcc00078e0206 */
[----:B------:R0:W-:Y:S01]  /*01d0*/  @!P0 STG.E.64 desc[UR4][R6.64], R4 ;  /* 0x0000000406008986 */ /* 0x0001e2000c101b04 */
[----:B------:R-:W-:Y:S05]  /*01e0*/  @!P0 EXIT ;  /* 0x000000000000894d */ /* 0x000fea0003800000 */
[----:B0-----:R-:W0:Y:S01]  /*01f0*/  LDC.64 R4, c[0x0][0x388] ;  /* 0x0000e200ff047b82 */ /* 0x001e220000000a00 */
[----:B------:R-:W-:Y:S01]  /*0200*/  DSETP.MIN.AND P0, P1, |R2|, 1, PT ;  /* 0x3ff000000200742a */ /* 0x000fe20003900200 */
[----:B------:R-:W-:Y:S01]  /*0210*/  IMAD.MOV.U32 R6, RZ, RZ, R3 ;  /* 0x000000ffff067224 */ /* 0x000fe200078e0003 */
[----:B------:R-:W-:-:S04]  /*0220*/  MOV R8, 0x80000 ;  /* 0x0008000000087802 */ /* 0x000fc80000000f00 */
[----:B------:R-:W-:Y:S02]  /*0230*/  FSEL R7, |R6|, 1.875, P0 ;  /* 0x3ff0000006077808 */ /* 0x000fe40000000200 */
[----:B------:R-:W-:-:S06]  /*0240*/  SEL R2, R2, RZ, P0 ;  /* 0x000000ff02027207 */ /* 0x000fcc0000000000 */
[----:B------:R-:W-:-:S05]  /*0250*/  @P1 LOP3.LUT R7, R8, 0x3ff00000, RZ, 0xfc, !PT ;  /* 0x3ff0000008071812 */ /* 0x000fca00078efcff */
[----:B------:R-:W-:Y:S02]  /*0260*/  IMAD.MOV.U32 R3, RZ, RZ, R7 ;  /* 0x000000ffff037224 */ /* 0x000fe400078e0007 */
[----:B0-----:R-:W-:-:S05]  /*0270*/  IMAD.WIDE R4, R0, 0x8, R4 ;  /* 0x0000000800047825 */ /* 0x001fca00078e0204 */
[----:B------:R-:W-:Y:S01]  /*0280*/  STG.E.64 desc[UR4][R4.64], R2 ;  /* 0x0000000204007986 */ /* 0x000fe2000c101b04 */
[----:B------:R-:W-:Y:S05]  /*0290*/  EXIT ;  /* 0x000000000000794d */ /* 0x000fea0003800000 */
.L_x_0:
[----:B------:R-:W-:-:S00]  /*02a0*/  BRA `(.L_x_0) ;  /* 0xfffffffc00fc7947 */ /* 0x000fc0000383ffff */
[----:B------:R-:W-:-:S00]  /*02b0*/  NOP ;  /* 0x0000000000007918 */ /* 0x000fc00000000000 */
        /* <DEDUP_REMOVED lines=12> */
.L_x_24:


//--------------------- .text._Z5DxbztPKddS0_S0_Pdi --------------------------
	.section	.text._Z5DxbztPKddS0_S0_Pdi,"ax",@progbits
	.align	128
        .global         _Z5DxbztPKddS0_S0_Pdi
        .type           _Z5DxbztPKddS0_S0_Pdi,@function
        .size           _Z5DxbztPKddS0_S0_Pdi,(.L_x_25 - _Z5DxbztPKddS0_S0_Pdi)
        .other          _Z5DxbztPKddS0_S0_Pdi,@"STO_CUDA_ENTRY STV_DEFAULT"
_Z5DxbztPKddS0_S0_Pdi:
.text._Z5DxbztPKddS0_S0_Pdi:
        /* <DEDUP_REMOVED lines=9> */
[----:B------:R-:W1:Y:S07]  /*0090*/  LDCU.64 UR4, c[0x0][0x358] ;  /* 0x00006b00ff0477ac */ /* 0x000e6e0008000a00 */
[----:B------:R-:W2:Y:S08]  /*00a0*/  LDC.64 R6, c[0x0][0x398] ;  /* 0x0000e600ff067b82 */ /* 0x000eb00000000a00 */
[----:B------:R-:W3:Y:S01]  /*00b0*/  LDC.64 R2, c[0x0][0x380] ;  /* 0x0000e000ff027b82 */ /* 0x000ee20000000a00 */
[----:B0-----:R-:W-:-:S07]  /*00c0*/  IMAD.WIDE R4, R15, 0x8, R4 ;  /* 0x000000080f047825 */ /* 0x001fce00078e0204 */
[----:B------:R-:W0:Y:S01]  /*00d0*/  LDC.64 R10, c[0x0][0x388] ;  /* 0x0000e200ff0a7b82 */ /* 0x000e220000000a00 */
[----:B-1----:R-:W4:Y:S01]  /*00e0*/  LDG.E.64 R4, desc[UR4][R4.64] ;  /* 0x0000000404047981 */ /* 0x002f22000c1e1b00 */
[----:B--2---:R-:W-:-:S06]  /*00f0*/  IMAD.WIDE R6, R15, 0x8, R6 ;  /* 0x000000080f067825 */ /* 0x004fcc00078e0206 */
[----:B------:R-:W1:Y:S01]  /*0100*/  LDC.64 R12, c[0x0][0x3a0] ;  /* 0x0000e800ff0c7b82 */ /* 0x000e620000000a00 */
[----:B------:R-:W4:Y:S01]  /*0110*/  LDG.E.64 R6, desc[UR4][R6.64] ;  /* 0x0000000406067981 */ /* 0x000f22000c1e1b00 */
[----:B---3--:R-:W-:-:S06]  /*0120*/  IMAD.WIDE R2, R15, 0x8, R2 ;  /* 0x000000080f027825 */ /* 0x008fcc00078e0202 */
[----:B------:R-:W0:Y:S01]  /*0130*/  LDG.E.64 R2, desc[UR4][R2.64] ;  /* 0x0000000402027981 */ /* 0x000e22000c1e1b00 */
[----:B----4-:R-:W-:-:S08]  /*0140*/  DADD R8, R4, -R6 ;  /* 0x0000000004087229 */ /* 0x010fd00000000806 */
[----:B0-----:R-:W-:Y:S01]  /*0150*/  DFMA R8, -R8, R10, R2 ;  /* 0x0000000a0808722b */ /* 0x001fe20000000102 */
[----:B-1----:R-:W-:-:S06]  /*0160*/  IMAD.WIDE R10, R15, 0x8, R12 ;  /* 0x000000080f0a7825 */ /* 0x002fcc00078e020c */
[----:B------:R-:W-:Y:S01]  /*0170*/  STG.E.64 desc[UR4][R10.64], R8 ;  /* 0x000000080a007986 */ /* 0x000fe2000c101b04 */
[----:B------:R-:W-:Y:S05]  /*0180*/  EXIT ;  /* 0x000000000000794d */ /* 0x000fea0003800000 */
.L_x_1:
        /* <DEDUP_REMOVED lines=15> */
.L_x_25:


//--------------------- .text._Z5DbtzxdPKdS0_S0_Pdi --------------------------
	.section	.text._Z5DbtzxdPKdS0_S0_Pdi,"ax",@progbits
	.align	128
        .global         _Z5DbtzxdPKdS0_S0_Pdi
        .type           _Z5DbtzxdPKdS0_S0_Pdi,@function
        .size           _Z5DbtzxdPKdS0_S0_Pdi,(.L_x_26 - _Z5DbtzxdPKdS0_S0_Pdi)
        .other          _Z5DbtzxdPKdS0_S0_Pdi,@"STO_CUDA_ENTRY STV_DEFAULT"
_Z5DbtzxdPKdS0_S0_Pdi:
.text._Z5DbtzxdPKdS0_S0_Pdi:
        /* <DEDUP_REMOVED lines=21> */
[----:B0-----:R-:W-:Y:S01]  /*0150*/  DFMA R6, R6, R10, R8 ;  /* 0x0000000a0606722b */ /* 0x001fe20000000008 */
[----:B-1----:R-:W-:-:S06]  /*0160*/  IMAD.WIDE R10, R15, 0x8, R12 ;  /* 0x000000080f0a7825 */ /* 0x002fcc00078e020c */
[----:B------:R-:W-:Y:S01]  /*0170*/  STG.E.64 desc[UR4][R10.64], R6 ;  /* 0x000000060a007986 */ /* 0x000fe2000c101b04 */
[----:B------:R-:W-:Y:S05]  /*0180*/  EXIT ;  /* 0x000000000000794d */ /* 0x000fea0003800000 */
.L_x_2:
        /* <DEDUP_REMOVED lines=15> */
.L_x_26:


//--------------------- .text._Z17Dcalculate_lambdaPKddS0_S0_S0_Pdi --------------------------
	.section	.text._Z17Dcalculate_lambdaPKddS0_S0_S0_Pdi,"ax",@progbits
	.align	128
        .global         _Z17Dcalculate_lambdaPKddS0_S0_S0_Pdi
        .type           _Z17Dcalculate_lambdaPKddS0_S0_S0_Pdi,@function
        .size           _Z17Dcalculate_lambdaPKddS0_S0_S0_Pdi,(.L_x_27 - _Z17Dcalculate_lambdaPKddS0_S0_S0_Pdi)
        .other          _Z17Dcalculate_lambdaPKddS0_S0_S0_Pdi,@"STO_CUDA_ENTRY STV_DEFAULT"
_Z17Dcalculate_lambdaPKddS0_S0_S0_Pdi:
.text._Z17Dcalculate_lambdaPKddS0_S0_S0_Pdi:
        /* <DEDUP_REMOVED lines=11> */
[----:B------:R-:W3:Y:S08]  /*00b0*/  LDC.64 R10, c[0x0][0x3a0] ;  /* 0x0000e800ff0a7b82 */ /* 0x000ef00000000a00 */
[----:B------:R-:W4:Y:S01]  /*00c0*/  LDC.64 R2, c[0x0][0x380] ;  /* 0x0000e000ff027b82 */ /* 0x000f220000000a00 */
[----:B0-----:R-:W-:-:S06]  /*00d0*/  IMAD.WIDE R4, R0, 0x8, R4 ;  /* 0x0000000800047825 */ /* 0x001fcc00078e0204 */
[----:B-1----:R-:W5:Y:S01]  /*00e0*/  LDG.E.64 R4, desc[UR4][R4.64] ;  /* 0x0000000404047981 */ /* 0x002f62000c1e1b00 */
[C---:B--2---:R-:W-:Y:S01]  /*00f0*/  IMAD.WIDE R6, R0.reuse, 0x8, R6 ;  /* 0x0000000800067825 */ /* 0x044fe200078e0206 */
[----:B------:R-:W0:Y:S05]  /*0100*/  LDC.64 R12, c[0x0][0x388] ;  /* 0x0000e200ff0c7b82 */ /* 0x000e2a0000000a00 */
[----:B------:R-:W5:Y:S01]  /*0110*/  LDG.E.64 R6, desc[UR4][R6.64] ;  /* 0x0000000406067981 */ /* 0x000f62000c1e1b00 */
[C---:B---3--:R-:W-:Y:S02]  /*0120*/  IMAD.WIDE R10, R0.reuse, 0x8, R10 ;  /* 0x00000008000a7825 */ /* 0x048fe400078e020a */
[----:B------:R-:W1:Y:S04]  /*0130*/  LDC.64 R14, c[0x0][0x3a8] ;  /* 0x0000ea00ff0e7b82 */ /* 0x000e680000000a00 */
[----:B------:R-:W2:Y:S01]  /*0140*/  LDG.E.64 R10, desc[UR4][R10.64] ;  /* 0x000000040a0a7981 */ /* 0x000ea2000c1e1b00 */
[----:B----4-:R-:W-:-:S06]  /*0150*/  IMAD.WIDE R2, R0, 0x8, R2 ;  /* 0x0000000800027825 */ /* 0x010fcc00078e0202 */
[----:B------:R-:W0:Y:S01]  /*0160*/  LDG.E.64 R2, desc[UR4][R2.64] ;  /* 0x0000000402027981 */ /* 0x000e22000c1e1b00 */
[----:B-----5:R-:W-:-:S08]  /*0170*/  DADD R8, R4, R6 ;  /* 0x0000000004087229 */ /* 0x020fd00000000006 */
[----:B--2---:R-:W-:Y:S01]  /*0180*/  DADD R8, R8, -R10 ;  /* 0x0000000008087229 */ /* 0x004fe2000000080a */
[----:B-1----:R-:W-:-:S07]  /*0190*/  IMAD.WIDE R4, R0, 0x8, R14 ;  /* 0x0000000800047825 */ /* 0x002fce00078e020e */
[----:B0-----:R-:W-:-:S07]  /*01a0*/  DFMA R8, R8, R12, R2 ;  /* 0x0000000c0808722b */ /* 0x001fce0000000002 */
[----:B------:R-:W-:Y:S01]  /*01b0*/  STG.E.64 desc[UR4][R4.64], R8 ;  /* 0x0000000804007986 */ /* 0x000fe2000c101b04 */
[----:B------:R-:W-:Y:S05]  /*01c0*/  EXIT ;  /* 0x000000000000794d */ /* 0x000fea0003800000 */
.L_x_3:
        /* <DEDUP_REMOVED lines=11> */
.L_x_27:


//--------------------- .text._Z8DmanyOpsdPKdS0_S0_S0_Pdi --------------------------
	.section	.text._Z8DmanyOpsdPKdS0_S0_S0_Pdi,"ax",@progbits
	.align	128
        .global         _Z8DmanyOpsdPKdS0_S0_S0_Pdi
        .type           _Z8DmanyOpsdPKdS0_S0_S0_Pdi,@function
        .size           _Z8DmanyOpsdPKdS0_S0_S0_Pdi,(.L_x_28 - _Z8DmanyOpsdPKdS0_S0_S0_Pdi)
        .other          _Z8DmanyOpsdPKdS0_S0_S0_Pdi,@"STO_CUDA_ENTRY STV_DEFAULT"
_Z8DmanyOpsdPKdS0_S0_S0_Pdi:
.text._Z8DmanyOpsdPKdS0_S0_S0_Pdi:
        /* <DEDUP_REMOVED lines=20> */
[----:B------:R-:W0:Y:S01]  /*0140*/  LDG.E.64 R8, desc[UR4][R8.64] ;  /* 0x0000000408087981 */ /* 0x000e22000c1e1b00 */
[----:B----4-:R-:W-:-:S06]  /*0150*/  IMAD.WIDE R10, R0, 0x8, R10 ;  /* 0x00000008000a7825 */ /* 0x010fcc00078e020a */
[----:B------:R-:W2:Y:S01]  /*0160*/  LDG.E.64 R10, desc[UR4][R10.64] ;  /* 0x000000040a0a7981 */ /* 0x000ea2000c1e1b00 */
[----:B-----5:R-:W-:-:S08]  /*0170*/  DADD R6, R2, -R4 ;  /* 0x0000000002067229 */ /* 0x020fd00000000804 */
[----:B0-----:R-:W-:Y:S01]  /*0180*/  DFMA R6, R6, R12, R8 ;  /* 0x0000000c0606722b */ /* 0x001fe20000000008 */
[----:B-1----:R-:W-:-:S07]  /*0190*/  IMAD.WIDE R2, R0, 0x8, R14 ;  /* 0x0000000800027825 */ /* 0x002fce00078e020e */
[----:B--2---:R-:W-:-:S07]  /*01a0*/  DADD R6, R6, -R10 ;  /* 0x0000000006067229 */ /* 0x004fce000000080a */
[----:B------:R-:W-:Y:S01]  /*01b0*/  STG.E.64 desc[UR4][R2.64], R6 ;  /* 0x0000000602007986 */ /* 0x000fe2000c101b04 */
[----:B------:R-:W-:Y:S05]  /*01c0*/  EXIT ;  /* 0x000000000000794d */ /* 0x000fea0003800000 */
.L_x_4:
        /* <DEDUP_REMOVED lines=11> */
.L_x_28:


//--------------------- .text._Z16Dscale_sub_arrayPKddS0_S0_Pdi --------------------------
	.section	.text._Z16Dscale_sub_arrayPKddS0_S0_Pdi,"ax",@progbits
	.align	128
        .global         _Z16Dscale_sub_arrayPKddS0_S0_Pdi
        .type           _Z16Dscale_sub_arrayPKddS0_S0_Pdi,@function
        .size           _Z16Dscale_sub_arrayPKddS0_S0_Pdi,(.L_x_29 - _Z16Dscale_sub_arrayPKddS0_S0_Pdi)
        .other          _Z16Dscale_sub_arrayPKddS0_S0_Pdi,@"STO_CUDA_ENTRY STV_DEFAULT"
_Z16Dscale_sub_arrayPKddS0_S0_Pdi:
.text._Z16Dscale_sub_arrayPKddS0_S0_Pdi:
        /* <DEDUP_REMOVED lines=20> */
[----:B----4-:R-:W-:-:S08]  /*0140*/  DADD R8, R4, R6 ;  /* 0x0000000004087229 */ /* 0x010fd00000000006 */
[----:B0-----:R-:W-:Y:S01]  /*0150*/  DFMA R8, -R8, R10, R2 ;  /* 0x0000000a0808722b */ /* 0x001fe20000000102 */
[----:B-1----:R-:W-:-:S06]  /*0160*/  IMAD.WIDE R10, R15, 0x8, R12 ;  /* 0x000000080f0a7825 */ /* 0x002fcc00078e020c */
[----:B------:R-:W-:Y:S01]  /*0170*/  STG.E.64 desc[UR4][R10.64], R8 ;  /* 0x000000080a007986 */ /* 0x000fe2000c101b04 */
[----:B------:R-:W-:Y:S05]  /*0180*/  EXIT ;  /* 0x000000000000794d */ /* 0x000fea0003800000 */
.L_x_5:
        /* <DEDUP_REMOVED lines=15> */
.L_x_29:


//--------------------- .text._Z20Dcalculate_inner_valPKddS0_Pdi --------------------------
	.section	.text._Z20Dcalculate_inner_valPKddS0_Pdi,"ax",@progbits
	.align	128
        .global         _Z20Dcalculate_inner_valPKddS0_Pdi
        .type           _Z20Dcalculate_inner_valPKddS0_Pdi,@function
        .size           _Z20Dcalculate_inner_valPKddS0_Pdi,(.L_x_30 - _Z20Dcalculate_inner_valPKddS0_Pdi)
        .other          _Z20Dcalculate_inner_valPKddS0_Pdi,@"STO_CUDA_ENTRY STV_DEFAULT"
_Z20Dcalculate_inner_valPKddS0_Pdi:
.text._Z20Dcalculate_inner_valPKddS0_Pdi:
        /* <DEDUP_REMOVED lines=16> */
[----:B------:R-:W4:Y:S02]  /*0100*/  LDG.E.64 R4, desc[UR4][R4.64] ;  /* 0x0000000404047981 */ /* 0x000f24000c1e1b00 */
[----:B----4-:R-:W-:-:S08]  /*0110*/  DADD R6, R2, -R4 ;  /* 0x0000000002067229 */ /* 0x010fd00000000804 */
[----:B---3--:R-:W-:Y:S01]  /*0120*/  DFMA R6, R6, R8, R2 ;  /* 0x000000080606722b */ /* 0x008fe20000000002 */
[----:B0-----:R-:W-:-:S06]  /*0130*/  IMAD.WIDE R8, R13, 0x8, R10 ;  /* 0x000000080d087825 */ /* 0x001fcc00078e020a */
[----:B------:R-:W-:Y:S01]  /*0140*/  STG.E.64 desc[UR4][R8.64], R6 ;  /* 0x0000000608007986 */ /* 0x000fe2000c101b04 */
[----:B------:R-:W-:Y:S05]  /*0150*/  EXIT ;  /* 0x000000000000794d */ /* 0x000fea0003800000 */
.L_x_6:
        /* <DEDUP_REMOVED lines=10> */
.L_x_30:


//--------------------- .text._Z11Dadd_arraysPKdS0_Pdi --------------------------
	.section	.text._Z11Dadd_arraysPKdS0_Pdi,"ax",@progbits
	.align	128
        .global         _Z11Dadd_arraysPKdS0_Pdi
        .type           _Z11Dadd_arraysPKdS0_Pdi,@function
        .size           _Z11Dadd_arraysPKdS0_Pdi,(.L_x_31 - _Z11Dadd_arraysPKdS0_Pdi)
        .other          _Z11Dadd_arraysPKdS0_Pdi,@"STO_CUDA_ENTRY STV_DEFAULT"
_Z11Dadd_arraysPKdS0_Pdi:
.text._Z11Dadd_arraysPKdS0_Pdi:
        /* <DEDUP_REMOVED lines=12> */
[----:B0-----:R-:W-:-:S06]  /*00c0*/  IMAD.WIDE R2, R11, 0x8, R2 ;  /* 0x000000080b027825 */ /* 0x001fcc00078e0202 */
[----:B-1----:R-:W4:Y:S01]  /*00d0*/  LDG.E.64 R2, desc[UR4][R2.64] ;  /* 0x0000000402027981 */ /* 0x002f22000c1e1b00 */
[----:B--2---:R-:W-:-:S06]  /*00e0*/  IMAD.WIDE R4, R11, 0x8, R4 ;  /* 0x000000080b047825 */ /* 0x004fcc00078e0204 */
[----:B------:R-:W4:Y:S01]  /*00f0*/  LDG.E.64 R4, desc[UR4][R4.64] ;  /* 0x0000000404047981 */ /* 0x000f22000c1e1b00 */
[----:B---3--:R-:W-:Y:S01]  /*0100*/  IMAD.WIDE R8, R11, 0x8, R8 ;  /* 0x000000080b087825 */ /* 0x008fe200078e0208 */
[----:B----4-:R-:W-:-:S07]  /*0110*/  DADD R6, R2, R4 ;  /* 0x0000000002067229 */ /* 0x010fce0000000004 */
[----:B------:R-:W-:Y:S01]  /*0120*/  STG.E.64 desc[UR4][R8.64], R6 ;  /* 0x0000000608007986 */ /* 0x000fe2000c101b04 */
[----:B------:R-:W-:Y:S05]  /*0130*/  EXIT ;  /* 0x000000000000794d */ /* 0x000fea0003800000 */
.L_x_7:
        /* <DEDUP_REMOVED lines=12> */
.L_x_31:


//--------------------- .text._Z12Dscale_arrayPKdidPd --------------------------
	.section	.text._Z12Dscale_arrayPKdidPd,"ax",@progbits
	.align	128
        .global         _Z12Dscale_arrayPKdidPd
        .type           _Z12Dscale_arrayPKdidPd,@function
        .size           _Z12Dscale_arrayPKdidPd,(.L_x_32 - _Z12Dscale_arrayPKdidPd)
        .other          _Z12Dscale_arrayPKdidPd,@"STO_CUDA_ENTRY STV_DEFAULT"
_Z12Dscale_arrayPKdidPd:
.text._Z12Dscale_arrayPKdidPd:
        /* <DEDUP_REMOVED lines=13> */
[----:B-1----:R-:W2:Y:S01]  /*00d0*/  LDG.E.64 R2, desc[UR4][R2.64] ;  /* 0x0000000402027981 */ /* 0x002ea2000c1e1b00 */
[----:B---3--:R-:W-:Y:S01]  /*00e0*/  IMAD.WIDE R6, R9, 0x8, R6 ;  /* 0x0000000809067825 */ /* 0x008fe200078e0206 */
[----:B--2---:R-:W-:-:S07]  /*00f0*/  DMUL R4, R2, R4 ;  /* 0x0000000402047228 */ /* 0x004fce0000000000 */
[----:B------:R-:W-:Y:S01]  /*0100*/  STG.E.64 desc[UR4][R6.64], R4 ;  /* 0x0000000406007986 */ /* 0x000fe2000c101b04 */
[----:B------:R-:W-:Y:S05]  /*0110*/  EXIT ;  /* 0x000000000000794d */ /* 0x000fea0003800000 */
.L_x_8:
        /* <DEDUP_REMOVED lines=14> */
.L_x_32:


//--------------------- .text._Z8Dset_nzxPbPKdid  --------------------------
	.section	.text._Z8Dset_nzxPbPKdid,"ax",@progbits
	.align	128
        .global         _Z8Dset_nzxPbPKdid
        .type           _Z8Dset_nzxPbPKdid,@function
        .size           _Z8Dset_nzxPbPKdid,(.L_x_33 - _Z8Dset_nzxPbPKdid)
        .other          _Z8Dset_nzxPbPKdid,@"STO_CUDA_ENTRY STV_DEFAULT"
_Z8Dset_nzxPbPKdid:
.text._Z8Dset_nzxPbPKdid:
        /* <DEDUP_REMOVED lines=10> */
[----:B------:R-:W2:Y:S01]  /*00a0*/  LDCU.64 UR6, c[0x0][0x398] ;  /* 0x00007300ff0677ac */ /* 0x000ea20008000a00 */
[----:B------:R-:W3:Y:S01]  /*00b0*/  LDCU.64 UR8, c[0x0][0x380] ;  /* 0x00007000ff0877ac */ /* 0x000ee20008000a00 */
[----:B0-----:R-:W-:-:S06]  /*00c0*/  IMAD.WIDE R2, R5, 0x8, R2 ;  /* 0x0000000805027825 */ /* 0x001fcc00078e0202 */
[----:B-1----:R-:W2:Y:S01]  /*00d0*/  LDG.E.64 R2, desc[UR4][R2.64] ;  /* 0x0000000402027981 */ /* 0x002ea2000c1e1b00 */
[----:B---3--:R-:W-:-:S04]  /*00e0*/  IADD3 R4, P1, PT, R5, UR8, RZ ;  /* 0x0000000805047c10 */ /* 0x008fc8000ff3e0ff */
[----:B------:R-:W-:Y:S01]  /*00f0*/  LEA.HI.X.SX32 R5, R5, UR9, 0x1, P1 ;  /* 0x0000000905057c11 */ /* 0x000fe200088f0eff */
[----:B--2---:R-:W-:-:S06]  /*0100*/  DSETP.GT.AND P0, PT, |R2|, UR6, PT ;  /* 0x0000000602007e2a */ /* 0x004fcc000bf04200 */
[----:B------:R-:W-:-:S05]  /*0110*/  SEL R7, RZ, 0x1, !P0 ;  /* 0x00000001ff077807 */ /* 0x000fca0004000000 */
[----:B------:R-:W-:Y:S01]  /*0120*/  STG.E.U8 desc[UR4][R4.64], R7 ;  /* 0x0000000704007986 */ /* 0x000fe2000c101104 */
[----:B------:R-:W-:Y:S05]  /*0130*/  EXIT ;  /* 0x000000000000794d */ /* 0x000fea0003800000 */
.L_x_9:
        /* <DEDUP_REMOVED lines=12> */
.L_x_33:


//--------------------- .text._Z10Dset_arrayPdid  --------------------------
	.section	.text._Z10Dset_arrayPdid,"ax",@progbits
	.align	128
        .global         _Z10Dset_arrayPdid
        .type           _Z10Dset_arrayPdid,@function
        .size           _Z10Dset_arrayPdid,(.L_x_34 - _Z10Dset_arrayPdid)
        .other          _Z10Dset_arrayPdid,@"STO_CUDA_ENTRY STV_DEFAULT"
_Z10Dset_arrayPdid:
.text._Z10Dset_arrayPdid:
        /* <DEDUP_REMOVED lines=10> */
[----:B------:R-:W1:Y:S01]  /*00a0*/  LDC.64 R4, c[0x0][0x390] ;  /* 0x0000e400ff047b82 */ /* 0x000e620000000a00 */
[----:B0-----:R-:W-:-:S05]  /*00b0*/  IMAD.WIDE R2, R7, 0x8, R2 ;  /* 0x0000000807027825 */ /* 0x001fca00078e0202 */
[----:B-1----:R-:W-:Y:S01]  /*00c0*/  STG.E.64 desc[UR4][R2.64], R4 ;  /* 0x0000000402007986 */ /* 0x002fe2000c101b04 */
[----:B------:R-:W-:Y:S05]  /*00d0*/  EXIT ;  /* 0x000000000000794d */ /* 0x000fea0003800000 */
.L_x_10:
        /* <DEDUP_REMOVED lines=10> */
.L_x_34:


//--------------------- .text._Z7DshrinkPKddPdi   --------------------------
	.section	.text._Z7DshrinkPKddPdi,"ax",@progbits
	.align	128
        .global         _Z7DshrinkPKddPdi
        .type           _Z7DshrinkPKddPdi,@function
        .size           _Z7DshrinkPKddPdi,(.L_x_35 - _Z7DshrinkPKddPdi)
        .other          _Z7DshrinkPKddPdi,@"STO_CUDA_ENTRY STV_DEFAULT"
_Z7DshrinkPKddPdi:
.text._Z7DshrinkPKddPdi:
        /* <DEDUP_REMOVED lines=12> */
[----:B0-----:R-:W-:-:S05]  /*00c0*/  IMAD.WIDE R2, R13, 0x8, R2 ;  /* 0x000000080d027825 */ /* 0x001fca00078e0202 */
[----:B-1----:R-:W2:Y:S02]  /*00d0*/  LDG.E.64 R4, desc[UR4][R2.64] ;  /* 0x0000000402047981 */ /* 0x002ea4000c1e1b00 */
[C-C-:B--2---:R-:W-:Y:S02]  /*00e0*/  DADD R6, |R4|.reuse, -R8.reuse ;  /* 0x0000000004067229 */ /* 0x144fe40000000a08 */
[----:B------:R-:W-:-:S08]  /*00f0*/  DSETP.GT.AND P0, PT, |R4|, R8, PT ;  /* 0x000000080400722a */ /* 0x000fd00003f04200 */
[----:B------:R-:W-:Y:S02]  /*0100*/  FSEL R4, R6, RZ, P0 ;  /* 0x000000ff06047208 */ /* 0x000fe40000000000 */
[----:B------:R-:W-:Y:S01]  /*0110*/  FSEL R5, R7, RZ, P0 ;  /* 0x000000ff07057208 */ /* 0x000fe20000000000 */
[----:B---3--:R-:W-:-:S05]  /*0120*/  IMAD.WIDE R6, R13, 0x8, R10 ;  /* 0x000000080d067825 */ /* 0x008fca00078e020a */
[----:B------:R0:W-:Y:S04]  /*0130*/  STG.E.64 desc[UR4][R6.64], R4 ;  /* 0x0000000406007986 */ /* 0x0001e8000c101b04 */
[----:B------:R-:W2:Y:S02]  /*0140*/  LDG.E.64 R8, desc[UR4][R2.64] ;  /* 0x0000000402087981 */ /* 0x000ea4000c1e1b00 */
[----:B--2---:R-:W-:-:S14]  /*0150*/  DSETP.GEU.AND P0, PT, R8, RZ, PT ;  /* 0x000000ff0800722a */ /* 0x004fdc0003f0e000 */
[----:B0-----:R-:W-:Y:S05]  /*0160*/  @P0 EXIT ;  /* 0x000000000000094d */ /* 0x001fea0003800000 */
[----:B------:R-:W-:-:S07]  /*0170*/  DADD R4, -RZ, -R4 ;  /* 0x00000000ff047229 */ /* 0x000fce0000000904 */
[----:B------:R-:W-:Y:S01]  /*0180*/  STG.E.64 desc[UR4][R6.64], R4 ;  /* 0x0000000406007986 */ /* 0x000fe2000c101b04 */
[----:B------:R-:W-:Y:S05]  /*0190*/  EXIT ;  /* 0x000000000000794d */ /* 0x000fea0003800000 */
.L_x_11:
        /* <DEDUP_REMOVED lines=14> */
.L_x_35:


//--------------------- .text._Z9Ssign_minPKfPfi  --------------------------
	.section	.text._Z9Ssign_minPKfPfi,"ax",@progbits
	.align	128
        .global         _Z9Ssign_minPKfPfi
        .type           _Z9Ssign_minPKfPfi,@function
        .size           _Z9Ssign_minPKfPfi,(.L_x_36 - _Z9Ssign_minPKfPfi)
        .other          _Z9Ssign_minPKfPfi,@"STO_CUDA_ENTRY STV_DEFAULT"
_Z9Ssign_minPKfPfi:
.text._Z9Ssign_minPKfPfi:
        /* <DEDUP_REMOVED lines=10> */
[----:B0-----:R-:W-:-:S05]  /*00a0*/  IMAD.WIDE R2, R7, 0x4, R2 ;  /* 0x0000000407027825 */ /* 0x001fca00078e0202 */
[----:B-1----:R-:W2:Y:S02]  /*00b0*/  LDG.E R0, desc[UR4][R2.64] ;  /* 0x0000000402007981 */ /* 0x002ea4000c1e1900 */
[----:B--2---:R-:W-:-:S13]  /*00c0*/  FSETP.NEU.AND P0, PT, R0, RZ, PT ;  /* 0x000000ff0000720b */ /* 0x004fda0003f0d000 */
[----:B------:R-:W0:Y:S02]  /*00d0*/  @!P0 LDC.64 R4, c[0x0][0x388] ;  /* 0x0000e200ff048b82 */ /* 0x000e240000000a00 */
[----:B0-----:R-:W-:-:S05]  /*00e0*/  @!P0 IMAD.WIDE R4, R7, 0x4, R4 ;  /* 0x0000000407048825 */ /* 0x001fca00078e0204 */
[----:B------:R0:W-:Y:S01]  /*00f0*/  @!P0 STG.E desc[UR4][R4.64], RZ ;  /* 0x000000ff04008986 */ /* 0x0001e2000c101904 */
[----:B------:R-:W-:Y:S05]  /*0100*/  @!P0 EXIT ;  /* 0x000000000000894d */ /* 0x000fea0003800000 */
[----:B------:R-:W-:-:S13]  /*0110*/  FSETP.GEU.AND P0, PT, R0, RZ, PT ;  /* 0x000000ff0000720b */ /* 0x000fda0003f0e000 */
[----:B------:R-:W1:Y:S01]  /*0120*/  @!P0 LDC.64 R2, c[0x0][0x388] ;  /* 0x0000e200ff028b82 */ /* 0x000e620000000a00 */
[----:B0-----:R-:W-:-:S05]  /*0130*/  @!P0 FMNMX R4, |R0|, 1, PT ;  /* 0x3f80000000048809 */ /* 0x001fca0003800200 */
[----:B------:R-:W-:Y:S01]  /*0140*/  @!P0 FADD R5, -R4, -RZ ;  /* 0x800000ff04058221 */ /* 0x000fe20000000100 */
[----:B-1----:R-:W-:-:S05]  /*0150*/  @!P0 IMAD.WIDE R2, R7, 0x4, R2 ;  /* 0x0000000407028825 */ /* 0x002fca00078e0202 */
[----:B------:R0:W-:Y:S01]  /*0160*/  @!P0 STG.E desc[UR4][R2.64], R5 ;  /* 0x0000000502008986 */ /* 0x0001e2000c101904 */
[----:B------:R-:W-:Y:S05]  /*0170*/  @!P0 EXIT ;  /* 0x000000000000894d */ /* 0x000fea0003800000 */
[----:B0-----:R-:W0:Y:S01]  /*0180*/  LDC.64 R2, c[0x0][0x388] ;  /* 0x0000e200ff027b82 */ /* 0x001e220000000a00 */
[----:B------:R-:W-:Y:S01]  /*0190*/  FMNMX R5, |R0|, 1, PT ;  /* 0x3f80000000057809 */ /* 0x000fe20003800200 */
[----:B0-----:R-:W-:-:S05]  /*01a0*/  IMAD.WIDE R2, R7, 0x4, R2 ;  /* 0x0000000407027825 */ /* 0x001fca00078e0202 */
[----:B------:R-:W-:Y:S01]  /*01b0*/  STG.E desc[UR4][R2.64], R5 ;  /* 0x0000000502007986 */ /* 0x000fe2000c101904 */
[----:B------:R-:W-:Y:S05]  /*01c0*/  EXIT ;  /* 0x000000000000794d */ /* 0x000fea0003800000 */
.L_x_12:
        /* <DEDUP_REMOVED lines=11> */
.L_x_36:


//--------------------- .text._Z5SxbztPKffS0_S0_Pfi --------------------------
	.section	.text._Z5SxbztPKffS0_S0_Pfi,"ax",@progbits
	.align	128
        .global         _Z5SxbztPKffS0_S0_Pfi
        .type           _Z5SxbztPKffS0_S0_Pfi,@function
        .size           _Z5SxbztPKffS0_S0_Pfi,(.L_x_37 - _Z5SxbztPKffS0_S0_Pfi)
        .other          _Z5SxbztPKffS0_S0_Pfi,@"STO_CUDA_ENTRY STV_DEFAULT"
_Z5SxbztPKffS0_S0_Pfi:
.text._Z5SxbztPKffS0_S0_Pfi:
        /* <DEDUP_REMOVED lines=10> */
[----:B------:R-:W2:Y:S06]  /*00a0*/  LDCU UR6, c[0x0][0x388] ;  /* 0x00007100ff0677ac */ /* 0x000eac0008000800 */
[----:B------:R-:W3:Y:S08]  /*00b0*/  LDC.64 R6, c[0x0][0x398] ;  /* 0x0000e600ff067b82 */ /* 0x000ef00000000a00 */
[----:B------:R-:W4:Y:S01]  /*00c0*/  LDC.64 R2, c[0x0][0x380] ;  /* 0x0000e000ff027b82 */ /* 0x000f220000000a00 */
[----:B0-----:R-:W-:-:S07]  /*00d0*/  IMAD.WIDE R4, R11, 0x4, R4 ;  /* 0x000000040b047825 */ /* 0x001fce00078e0204 */
[----:B------:R-:W0:Y:S01]  /*00e0*/  LDC.64 R8, c[0x0][0x3a0] ;  /* 0x0000e800ff087b82 */ /* 0x000e220000000a00 */
[----:B-1----:R-:W5:Y:S01]  /*00f0*/  LDG.E R4, desc[UR4][R4.64] ;  /* 0x0000000404047981 */ /* 0x002f62000c1e1900 */
[----:B---3--:R-:W-:-:S06]  /*0100*/  IMAD.WIDE R6, R11, 0x4, R6 ;  /* 0x000000040b067825 */ /* 0x008fcc00078e0206 */
[----:B------:R-:W5:Y:S01]  /*0110*/  LDG.E R7, desc[UR4][R6.64] ;  /* 0x0000000406077981 */ /* 0x000f62000c1e1900 */
[----:B----4-:R-:W-:-:S06]  /*0120*/  IMAD.WIDE R2, R11, 0x4, R2 ;  /* 0x000000040b027825 */ /* 0x010fcc00078e0202 */
[----:B------:R-:W2:Y:S01]  /*0130*/  LDG.E R2, desc[UR4][R2.64] ;  /* 0x0000000402027981 */ /* 0x000ea2000c1e1900 */
[----:B0-----:R-:W-:-:S04]  /*0140*/  IMAD.WIDE R8, R11, 0x4, R8 ;  /* 0x000000040b087825 */ /* 0x001fc800078e0208 */
[----:B-----5:R-:W-:-:S04]  /*0150*/  FADD R13, R4, -R7 ;  /* 0x80000007040d7221 */ /* 0x020fc80000000000 */
[----:B--2---:R-:W-:-:S05]  /*0160*/  FFMA R13, -R13, UR6, R2 ;  /* 0x000000060d0d7c23 */ /* 0x004fca0008000102 */
[----:B------:R-:W-:Y:S01]  /*0170*/  STG.E desc[UR4][R8.64], R13 ;  /* 0x0000000d08007986 */ /* 0x000fe2000c101904 */
[----:B------:R-:W-:Y:S05]  /*0180*/  EXIT ;  /* 0x000000000000794d */ /* 0x000fea0003800000 */
.L_x_13:
        /* <DEDUP_REMOVED lines=15> */
.L_x_37:


//--------------------- .text._Z5SbtzxfPKfS0_S0_Pfi --------------------------
	.section	.text._Z5SbtzxfPKfS0_S0_Pfi,"ax",@progbits
	.align	128
        .global         _Z5SbtzxfPKfS0_S0_Pfi
        .type           _Z5SbtzxfPKfS0_S0_Pfi,@function
        .size           _Z5SbtzxfPKfS0_S0_Pfi,(.L_x_38 - _Z5SbtzxfPKfS0_S0_Pfi)
        .other          _Z5SbtzxfPKfS0_S0_Pfi,@"STO_CUDA_ENTRY STV_DEFAULT"
_Z5SbtzxfPKfS0_S0_Pfi:
.text._Z5SbtzxfPKfS0_S0_Pfi:
        /* <DEDUP_REMOVED lines=22> */
[----:B--2---:R-:W-:-:S05]  /*0160*/  FFMA R11, R0, UR6, R7 ;  /* 0x00000006000b7c23 */ /* 0x004fca0008000007 */
[----:B------:R-:W-:Y:S01]  /*0170*/  STG.E desc[UR4][R8.64], R11 ;  /* 0x0000000b08007986 */ /* 0x000fe2000c101904 */
[----:B------:R-:W-:Y:S05]  /*0180*/  EXIT ;  /* 0x000000000000794d */ /* 0x000fea0003800000 */
.L_x_14:
        /* <DEDUP_REMOVED lines=15> */
.L_x_38:


//--------------------- .text._Z17Scalculate_lambdaPKffS0_S0_S0_Pfi --------------------------
	.section	.text._Z17Scalculate_lambdaPKffS0_S0_S0_Pfi,"ax",@progbits
	.align	128
        .global         _Z17Scalculate_lambdaPKffS0_S0_S0_Pfi
        .type           _Z17Scalculate_lambdaPKffS0_S0_S0_Pfi,@function
        .size           _Z17Scalculate_lambdaPKffS0_S0_S0_Pfi,(.L_x_39 - _Z17Scalculate_lambdaPKffS0_S0_S0_Pfi)
        .other          _Z17Scalculate_lambdaPKffS0_S0_S0_Pfi,@"STO_CUDA_ENTRY STV_DEFAULT"
_Z17Scalculate_lambdaPKffS0_S0_S0_Pfi:
.text._Z17Scalculate_lambdaPKffS0_S0_S0_Pfi:
        /* <DEDUP_REMOVED lines=12> */
[----:B------:R-:W4:Y:S08]  /*00c0*/  LDC.64 R8, c[0x0][0x3a0] ;  /* 0x0000e800ff087b82 */ /* 0x000f300000000a00 */
[----:B------:R-:W5:Y:S01]  /*00d0*/  LDC.64 R2, c[0x0][0x380] ;  /* 0x0000e000ff027b82 */ /* 0x000f620000000a00 */
[----:B0-----:R-:W-:-:S06]  /*00e0*/  IMAD.WIDE R4, R13, 0x4, R4 ;  /* 0x000000040d047825 */ /* 0x001fcc00078e0204 */
[----:B-1----:R-:W2:Y:S01]  /*00f0*/  LDG.E R4, desc[UR4][R4.64] ;  /* 0x0000000404047981 */ /* 0x002ea2000c1e1900 */
[C---:B---3--:R-:W-:Y:S01]  /*0100*/  IMAD.WIDE R6, R13.reuse, 0x4, R6 ;  /* 0x000000040d067825 */ /* 0x048fe200078e0206 */
[----:B------:R-:W0:Y:S05]  /*0110*/  LDC.64 R10, c[0x0][0x3a8] ;  /* 0x0000ea00ff0a7b82 */ /* 0x000e2a0000000a00 */
[----:B------:R-:W2:Y:S01]  /*0120*/  LDG.E R7, desc[UR4][R6.64] ;  /* 0x0000000406077981 */ /* 0x000ea2000c1e1900 */
[----:B----4-:R-:W-:-:S06]  /*0130*/  IMAD.WIDE R8, R13, 0x4, R8 ;  /* 0x000000040d087825 */ /* 0x010fcc00078e0208 */
[----:B------:R-:W3:Y:S01]  /*0140*/  LDG.E R9, desc[UR4][R8.64] ;  /* 0x0000000408097981 */ /* 0x000ee2000c1e1900 */
[----:B-----5:R-:W-:-:S06]  /*0150*/  IMAD.WIDE R2, R13, 0x4, R2 ;  /* 0x000000040d027825 */ /* 0x020fcc00078e0202 */
[----:B------:R-:W4:Y:S01]  /*0160*/  LDG.E R2, desc[UR4][R2.64] ;  /* 0x0000000402027981 */ /* 0x000f22000c1e1900 */
[----:B0-----:R-:W-:-:S04]  /*0170*/  IMAD.WIDE R10, R13, 0x4, R10 ;  /* 0x000000040d0a7825 */ /* 0x001fc800078e020a */
[----:B--2---:R-:W-:-:S04]  /*0180*/  FADD R0, R4, R7 ;  /* 0x0000000704007221 */ /* 0x004fc80000000000 */
[----:B---3--:R-:W-:-:S04]  /*0190*/  FADD R15, R0, -R9 ;  /* 0x80000009000f7221 */ /* 0x008fc80000000000 */
[----:B----4-:R-:W-:-:S05]  /*01a0*/  FFMA R15, R15, UR6, R2 ;  /* 0x000000060f0f7c23 */ /* 0x010fca0008000002 */
[----:B------:R-:W-:Y:S01]  /*01b0*/  STG.E desc[UR4][R10.64], R15 ;  /* 0x0000000f0a007986 */ /* 0x000fe2000c101904 */
[----:B------:R-:W-:Y:S05]  /*01c0*/  EXIT ;  /* 0x000000000000794d */ /* 0x000fea0003800000 */
.L_x_15:
        /* <DEDUP_REMOVED lines=11> */
.L_x_39:


//--------------------- .text._Z8SmanyOpsfPKfS0_S0_S0_Pfi --------------------------
	.section	.text._Z8SmanyOpsfPKfS0_S0_S0_Pfi,"ax",@progbits
	.align	128
        .global         _Z8SmanyOpsfPKfS0_S0_S0_Pfi
        .type           _Z8SmanyOpsfPKfS0_S0_S0_Pfi,@function
        .size           _Z8SmanyOpsfPKfS0_S0_S0_Pfi,(.L_x_40 - _Z8SmanyOpsfPKfS0_S0_S0_Pfi)
        .other          _Z8SmanyOpsfPKfS0_S0_S0_Pfi,@"STO_CUDA_ENTRY STV_DEFAULT"
_Z8SmanyOpsfPKfS0_S0_S0_Pfi:
.text._Z8SmanyOpsfPKfS0_S0_S0_Pfi:
        /* <DEDUP_REMOVED lines=24> */
[----:B--2---:R-:W-:-:S04]  /*0180*/  FADD R0, R2, -R5 ;  /* 0x8000000502007221 */ /* 0x004fc80000000000 */
[----:B---3--:R-:W-:-:S04]  /*0190*/  FFMA R0, R0, UR6, R7 ;  /* 0x0000000600007c23 */ /* 0x008fc80008000007 */
[----:B----4-:R-:W-:-:S05]  /*01a0*/  FADD R3, R0, -R9 ;  /* 0x8000000900037221 */ /* 0x010fca0000000000 */
[----:B------:R-:W-:Y:S01]  /*01b0*/  STG.E desc[UR4][R10.64], R3 ;  /* 0x000000030a007986 */ /* 0x000fe2000c101904 */
[----:B------:R-:W-:Y:S05]  /*01c0*/  EXIT ;  /* 0x000000000000794d */ /* 0x000fea0003800000 */
.L_x_16:
        /* <DEDUP_REMOVED lines=11> */
.L_x_40:


//--------------------- .text._Z16Sscale_sub_arrayPKffS0_S0_Pfi --------------------------
	.section	.text._Z16Sscale_sub_arrayPKffS0_S0_Pfi,"ax",@progbits
	.align	128
        .global         _Z16Sscale_sub_arrayPKffS0_S0_Pfi
        .type           _Z16Sscale_sub_arrayPKffS0_S0_Pfi,@function
        .size           _Z16Sscale_sub_arrayPKffS0_S0_Pfi,(.L_x_41 - _Z16Sscale_sub_arrayPKffS0_S0_Pfi)
        .other          _Z16Sscale_sub_arrayPKffS0_S0_Pfi,@"STO_CUDA_ENTRY STV_DEFAULT"
_Z16Sscale_sub_arrayPKffS0_S0_Pfi:
.text._Z16Sscale_sub_arrayPKffS0_S0_Pfi:
        /* <DEDUP_REMOVED lines=21> */
[----:B-----5:R-:W-:-:S04]  /*0150*/  FADD R13, R4, R7 ;  /* 0x00000007040d7221 */ /* 0x020fc80000000000 */
[----:B--2---:R-:W-:-:S05]  /*0160*/  FFMA R13, -R13, UR6, R2 ;  /* 0x000000060d0d7c23 */ /* 0x004fca0008000102 */
[----:B------:R-:W-:Y:S01]  /*0170*/  STG.E desc[UR4][R8.64], R13 ;  /* 0x0000000d08007986 */ /* 0x000fe2000c101904 */
[----:B------:R-:W-:Y:S05]  /*0180*/  EXIT ;  /* 0x000000000000794d */ /* 0x000fea0003800000 */
.L_x_17:
        /* <DEDUP_REMOVED lines=15> */
.L_x_41:


//--------------------- .text._Z20Scalculate_inner_valPKffS0_Pfi --------------------------
	.section	.text._Z20Scalculate_inner_valPKffS0_Pfi,"ax",@progbits
	.align	128
        .global         _Z20Scalculate_inner_valPKffS0_Pfi
        .type           _Z20Scalculate_inner_valPKffS0_Pfi,@function
        .size           _Z20Scalculate_inner_valPKffS0_Pfi,(.L_x_42 - _Z20Scalculate_inner_valPKffS0_Pfi)
        .other          _Z20Scalculate_inner_valPKffS0_Pfi,@"STO_CUDA_ENTRY STV_DEFAULT"
_Z20Scalculate_inner_valPKffS0_Pfi:
.text._Z20Scalculate_inner_valPKffS0_Pfi:
        /* <DEDUP_REMOVED lines=13> */
[----:B0-----:R-:W-:-:S06]  /*00d0*/  IMAD.WIDE R2, R9, 0x4, R2 ;  /* 0x0000000409027825 */ /* 0x001fcc00078e0202 */
[----:B-1----:R-:W5:Y:S01]  /*00e0*/  LDG.E R2, desc[UR4][R2.64] ;  /* 0x0000000402027981 */ /* 0x002f62000c1e1900 */
[----:B---3--:R-:W-:-:S06]  /*00f0*/  IMAD.WIDE R4, R9, 0x4, R4 ;  /* 0x0000000409047825 */ /* 0x008fcc00078e0204 */
[----:B------:R-:W5:Y:S01]  /*0100*/  LDG.E R5, desc[UR4][R4.64] ;  /* 0x0000000404057981 */ /* 0x000f62000c1e1900 */
[----:B----4-:R-:W-:-:S04]  /*0110*/  IMAD.WIDE R6, R9, 0x4, R6 ;  /* 0x0000000409067825 */ /* 0x010fc800078e0206 */
[----:B-----5:R-:W-:-:S04]  /*0120*/  FADD R11, R2, -R5 ;  /* 0x80000005020b7221 */ /* 0x020fc80000000000 */
[----:B--2---:R-:W-:-:S05]  /*0130*/  FFMA R11, R11, UR6, R2 ;  /* 0x000000060b0b7c23 */ /* 0x004fca0008000002 */
[----:B------:R-:W-:Y:S01]  /*0140*/  STG.E desc[UR4][R6.64], R11 ;  /* 0x0000000b06007986 */ /* 0x000fe2000c101904 */
[----:B------:R-:W-:Y:S05]  /*0150*/  EXIT ;  /* 0x000000000000794d */ /* 0x000fea0003800000 */
.L_x_18:
        /* <DEDUP_REMOVED lines=10> */
.L_x_42:


//--------------------- .text._Z11Sadd_arraysPKfS0_Pfi --------------------------
	.section	.text._Z11Sadd_arraysPKfS0_Pfi,"ax",@progbits
	.align	128
        .global         _Z11Sadd_arraysPKfS0_Pfi
        .type           _Z11Sadd_arraysPKfS0_Pfi,@function
        .size           _Z11Sadd_arraysPKfS0_Pfi,(.L_x_43 - _Z11Sadd_arraysPKfS0_Pfi)
        .other          _Z11Sadd_arraysPKfS0_Pfi,@"STO_CUDA_ENTRY STV_DEFAULT"
_Z11Sadd_arraysPKfS0_Pfi:
.text._Z11Sadd_arraysPKfS0_Pfi:
        /* <DEDUP_REMOVED lines=13> */
[----:B-1----:R-:W4:Y:S01]  /*00d0*/  LDG.E R2, desc[UR4][R2.64] ;  /* 0x0000000402027981 */ /* 0x002f22000c1e1900 */
[----:B--2---:R-:W-:-:S06]  /*00e0*/  IMAD.WIDE R4, R9, 0x4, R4 ;  /* 0x0000000409047825 */ /* 0x004fcc00078e0204 */
[----:B------:R-:W4:Y:S01]  /*00f0*/  LDG.E R5, desc[UR4][R4.64] ;  /* 0x0000000404057981 */ /* 0x000f22000c1e1900 */
[----:B---3--:R-:W-:-:S04]  /*0100*/  IMAD.WIDE R6, R9, 0x4, R6 ;  /* 0x0000000409067825 */ /* 0x008fc800078e0206 */
[----:B----4-:R-:W-:-:S05]  /*0110*/  FADD R9, R2, R5 ;  /* 0x0000000502097221 */ /* 0x010fca0000000000 */
[----:B------:R-:W-:Y:S01]  /*0120*/  STG.E desc[UR4][R6.64], R9 ;  /* 0x0000000906007986 */ /* 0x000fe2000c101904 */
[----:B------:R-:W-:Y:S05]  /*0130*/  EXIT ;  /* 0x000000000000794d */ /* 0x000fea0003800000 */
.L_x_19:
        /* <DEDUP_REMOVED lines=12> */
.L_x_43:


//--------------------- .text._Z12Sscale_arrayPKfifPf --------------------------
	.section	.text._Z12Sscale_arrayPKfifPf,"ax",@progbits
	.align	128
        .global         _Z12Sscale_arrayPKfifPf
        .type           _Z12Sscale_arrayPKfifPf,@function
        .size           _Z12Sscale_arrayPKfifPf,(.L_x_44 - _Z12Sscale_arrayPKfifPf)
        .other          _Z12Sscale_arrayPKfifPf,@"STO_CUDA_ENTRY STV_DEFAULT"
_Z12Sscale_arrayPKfifPf:
.text._Z12Sscale_arrayPKfifPf:
        /* <DEDUP_REMOVED lines=11> */
[----:B------:R-:W3:Y:S01]  /*00b0*/  LDC.64 R4, c[0x0][0x390] ;  /* 0x0000e400ff047b82 */ /* 0x000ee20000000a00 */
[----:B0-----:R-:W-:-:S06]  /*00c0*/  IMAD.WIDE R2, R7, 0x4, R2 ;  /* 0x0000000407027825 */ /* 0x001fcc00078e0202 */
[----:B-1----:R-:W2:Y:S01]  /*00d0*/  LDG.E R2, desc[UR4][R2.64] ;  /* 0x0000000402027981 */ /* 0x002ea2000c1e1900 */
[----:B---3--:R-:W-:-:S04]  /*00e0*/  IMAD.WIDE R4, R7, 0x4, R4 ;  /* 0x0000000407047825 */ /* 0x008fc800078e0204 */
[----:B--2---:R-:W-:-:S05]  /*00f0*/  FMUL R7, R2, UR6 ;  /* 0x0000000602077c20 */ /* 0x004fca0008400000 */
[----:B------:R-:W-:Y:S01]  /*0100*/  STG.E desc[UR4][R4.64], R7 ;  /* 0x0000000704007986 */ /* 0x000fe2000c101904 */
[----:B------:R-:W-:Y:S05]  /*0110*/  EXIT ;  /* 0x000000000000794d */ /* 0x000fea0003800000 */
.L_x_20:
        /* <DEDUP_REMOVED lines=14> */
.L_x_44:


//--------------------- .text._Z8Sset_nzxPbPKfif  --------------------------
	.section	.text._Z8Sset_nzxPbPKfif,"ax",@progbits
	.align	128
        .global         _Z8Sset_nzxPbPKfif
        .type           _Z8Sset_nzxPbPKfif,@function
        .size           _Z8Sset_nzxPbPKfif,(.L_x_45 - _Z8Sset_nzxPbPKfif)
        .other          _Z8Sset_nzxPbPKfif,@"STO_CUDA_ENTRY STV_DEFAULT"
_Z8Sset_nzxPbPKfif:
.text._Z8Sset_nzxPbPKfif:
        /* <DEDUP_REMOVED lines=11> */
[----:B------:R-:W3:Y:S01]  /*00b0*/  LDCU UR6, c[0x0][0x394] ;  /* 0x00007280ff0677ac */ /* 0x000ee20008000800 */
[----:B0-----:R-:W-:-:S06]  /*00c0*/  IMAD.WIDE R2, R5, 0x4, R2 ;  /* 0x0000000405027825 */ /* 0x001fcc00078e0202 */
[----:B-1----:R-:W3:Y:S01]  /*00d0*/  LDG.E R2, desc[UR4][R2.64] ;  /* 0x0000000402027981 */ /* 0x002ee2000c1e1900 */
[----:B--2---:R-:W-:-:S04]  /*00e0*/  IADD3 R4, P1, PT, R5, UR8, RZ ;  /* 0x0000000805047c10 */ /* 0x004fc8000ff3e0ff */
[----:B------:R-:W-:Y:S02]  /*00f0*/  LEA.HI.X.SX32 R5, R5, UR9, 0x1, P1 ;  /* 0x0000000905057c11 */ /* 0x000fe400088f0eff */
[----:B---3--:R-:W-:-:S04]  /*0100*/  FSETP.GT.AND P0, PT, |R2|, UR6, PT ;  /* 0x0000000602007c0b */ /* 0x008fc8000bf04200 */
[----:B------:R-:W-:-:S05]  /*0110*/  SEL R7, RZ, 0x1, !P0 ;  /* 0x00000001ff077807 */ /* 0x000fca0004000000 */
[----:B------:R-:W-:Y:S01]  /*0120*/  STG.E.U8 desc[UR4][R4.64], R7 ;  /* 0x0000000704007986 */ /* 0x000fe2000c101104 */
[----:B------:R-:W-:Y:S05]  /*0130*/  EXIT ;  /* 0x000000000000794d */ /* 0x000fea0003800000 */
.L_x_21:
        /* <DEDUP_REMOVED lines=12> */
.L_x_45:


//--------------------- .text._Z10Sset_arrayPfif  --------------------------
	.section	.text._Z10Sset_arrayPfif,"ax",@progbits
	.align	128
        .global         _Z10Sset_arrayPfif
        .type           _Z10Sset_arrayPfif,@function
        .size           _Z10Sset_arrayPfif,(.L_x_46 - _Z10Sset_arrayPfif)
        .other          _Z10Sset_arrayPfif,@"STO_CUDA_ENTRY STV_DEFAULT"
_Z10Sset_arrayPfif:
.text._Z10Sset_arrayPfif:
        /* <DEDUP_REMOVED lines=10> */
[----:B------:R-:W1:Y:S01]  /*00a0*/  LDC R7, c[0x0][0x38c] ;  /* 0x0000e300ff077b82 */ /* 0x000e620000000800 */
[----:B0-----:R-:W-:-:S05]  /*00b0*/  IMAD.WIDE R2, R5, 0x4, R2 ;  /* 0x0000000405027825 */ /* 0x001fca00078e0202 */
[----:B-1----:R-:W-:Y:S01]  /*00c0*/  STG.E desc[UR4][R2.64], R7 ;  /* 0x0000000702007986 */ /* 0x002fe2000c101904 */
[----:B------:R-:W-:Y:S05]  /*00d0*/  EXIT ;  /* 0x000000000000794d */ /* 0x000fea0003800000 */
.L_x_22:
        /* <DEDUP_REMOVED lines=10> */
.L_x_46:


//--------------------- .text._Z7SshrinkPKffPfi   --------------------------
	.section	.text._Z7SshrinkPKffPfi,"ax",@progbits
	.align	128
        .global         _Z7SshrinkPKffPfi
        .type           _Z7SshrinkPKffPfi,@function
        .size           _Z7SshrinkPKffPfi,(.L_x_47 - _Z7SshrinkPKffPfi)
        .other          _Z7SshrinkPKffPfi,@"STO_CUDA_ENTRY STV_DEFAULT"
_Z7SshrinkPKffPfi:
.text._Z7SshrinkPKffPfi:
        /* <DEDUP_REMOVED lines=12> */
[----:B0-----:R-:W-:-:S05]  /*00c0*/  IMAD.WIDE R2, R7, 0x4, R2 ;  /* 0x0000000407027825 */ /* 0x001fca00078e0202 */
[----:B-1----:R-:W2:Y:S01]  /*00d0*/  LDG.E R6, desc[UR4][R2.64] ;  /* 0x0000000402067981 */ /* 0x002ea2000c1e1900 */
[----:B---3--:R-:W-:-:S04]  /*00e0*/  IMAD.WIDE R4, R7, 0x4, R4 ;  /* 0x0000000407047825 */ /* 0x008fc800078e0204 */
[C---:B--2---:R-:W-:Y:S01]  /*00f0*/  FADD R0, |R6|.reuse, -UR6 ;  /* 0x8000000606007e21 */ /* 0x044fe20008000200 */
[----:B------:R-:W-:-:S04]  /*0100*/  FSETP.GT.AND P0, PT, |R6|, UR6, PT ;  /* 0x0000000606007c0b */ /* 0x000fc8000bf04200 */
[----:B------:R-:W-:-:S05]  /*0110*/  FSEL R7, R0, RZ, P0 ;  /* 0x000000ff00077208 */ /* 0x000fca0000000000 */
[----:B------:R0:W-:Y:S04]  /*0120*/  STG.E desc[UR4][R4.64], R7 ;  /* 0x0000000704007986 */ /* 0x0001e8000c101904 */
[----:B------:R-:W2:Y:S02]  /*0130*/  LDG.E R0, desc[UR4][R2.64] ;  /* 0x0000000402007981 */ /* 0x000ea4000c1e1900 */
[----:B--2---:R-:W-:-:S13]  /*0140*/  FSETP.GEU.AND P0, PT, R0, RZ, PT ;  /* 0x000000ff0000720b */ /* 0x004fda0003f0e000 */
[----:B0-----:R-:W-:Y:S05]  /*0150*/  @P0 EXIT ;  /* 0x000000000000094d */ /* 0x001fea0003800000 */
[----:B------:R-:W-:-:S05]  /*0160*/  FADD R7, -R7, -RZ ;  /* 0x800000ff07077221 */ /* 0x000fca0000000100 */
[----:B------:R-:W-:Y:S01]  /*0170*/  STG.E desc[UR4][R4.64], R7 ;  /* 0x0000000704007986 */ /* 0x000fe2000c101904 */
[----:B------:R-:W-:Y:S05]  /*0180*/  EXIT ;  /* 0x000000000000794d */ /* 0x000fea0003800000 */
.L_x_23:
        /* <DEDUP_REMOVED lines=15> */
.L_x_47:


//--------------------- .nv.shared.reserved.0     --------------------------
	.section	.nv.shared.reserved.0,"aw",@nobits
	.weak		__nv_reservedSMEM_offset_0_alias
	.size		__nv_reservedSMEM_offset_0_alias, 0, 64
	.other		__nv_reservedSMEM_offset_0_alias,@"STO_CUDA_RESERVED_SHARED STV_DEFAULT"
__nv_reservedSMEM_offset_0_alias:
	.zero		0
	.zero		64


//--------------------- .nv.constant0._Z9Dsign_minPKdPdi --------------------------
	.section	.nv.constant0._Z9Dsign_minPKdPdi,"a",@progbits
	.sectionflags	@""
	.align	4
.nv.constant0._Z9Dsign_minPKdPdi:
	.zero		916


//--------------------- .nv.constant0._Z5DxbztPKddS0_S0_Pdi --------------------------
	.section	.nv.constant0._Z5DxbztPKddS0_S0_Pdi,"a",@progbits
	.sectionflags	@""
	.align	4
.nv.constant0._Z5DxbztPKddS0_S0_Pdi:
	.zero		940


//--------------------- .nv.constant0._Z5DbtzxdPKdS0_S0_Pdi --------------------------
	.section	.nv.constant0._Z5DbtzxdPKdS0_S0_Pdi,"a",@progbits
	.sectionflags	@""
	.align	4
.nv.constant0._Z5DbtzxdPKdS0_S0_Pdi:
	.zero		940


//--------------------- .nv.constant0._Z17Dcalculate_lambdaPKddS0_S0_S0_Pdi --------------------------
	.section	.nv.constant0._Z17Dcalculate_lambdaPKddS0_S0_S0_Pdi,"a",@progbits
	.sectionflags	@""
	.align	4
.nv.constant0._Z17Dcalculate_lambdaPKddS0_S0_S0_Pdi:
	.zero		948


//--------------------- .nv.constant0._Z8DmanyOpsdPKdS0_S0_S0_Pdi --------------------------
	.section	.nv.constant0._Z8DmanyOpsdPKdS0_S0_S0_Pdi,"a",@progbits
	.sectionflags	@""
	.align	4
.nv.constant0._Z8DmanyOpsdPKdS0_S0_S0_Pdi:
	.zero		948


//--------------------- .nv.constant0._Z16Dscale_sub_arrayPKddS0_S0_Pdi --------------------------
	.section	.nv.constant0._Z16Dscale_sub_arrayPKddS0_S0_Pdi,"a",@progbits
	.sectionflags	@""
	.align	4
.nv.constant0._Z16Dscale_sub_arrayPKddS0_S0_Pdi:
	.zero		940


//--------------------- .nv.constant0._Z20Dcalculate_inner_valPKddS0_Pdi --------------------------
	.section	.nv.constant0._Z20Dcalculate_inner_valPKddS0_Pdi,"a",@progbits
	.sectionflags	@""
	.align	4
.nv.constant0._Z20Dcalculate_inner_valPKddS0_Pdi:
	.zero		932


//--------------------- .nv.constant0._Z11Dadd_arraysPKdS0_Pdi --------------------------
	.section	.nv.constant0._Z11Dadd_arraysPKdS0_Pdi,"a",@progbits
	.sectionflags	@""
	.align	4
.nv.constant0._Z11Dadd_arraysPKdS0_Pdi:
	.zero		924


//--------------------- .nv.constant0._Z12Dscale_arrayPKdidPd --------------------------
	.section	.nv.constant0._Z12Dscale_arrayPKdidPd,"a",@progbits
	.sectionflags	@""
	.align	4
.nv.constant0._Z12Dscale_arrayPKdidPd:
	.zero		928


//--------------------- .nv.constant0._Z8Dset_nzxPbPKdid --------------------------
	.section	.nv.constant0._Z8Dset_nzxPbPKdid,"a",@progbits
	.sectionflags	@""
	.align	4
.nv.constant0._Z8Dset_nzxPbPKdid:
	.zero		928


//--------------------- .nv.constant0._Z10Dset_arrayPdid --------------------------
	.section	.nv.constant0._Z10Dset_arrayPdid,"a",@progbits
	.sectionflags	@""
	.align	4
.nv.constant0._Z10Dset_arrayPdid:
	.zero		920


//--------------------- .nv.constant0._Z7DshrinkPKddPdi --------------------------
	.section	.nv.constant0._Z7DshrinkPKddPdi,"a",@progbits
	.sectionflags	@""
	.align	4
.nv.constant0._Z7DshrinkPKddPdi:
	.zero		924


//--------------------- .nv.constant0._Z9Ssign_minPKfPfi --------------------------
	.section	.nv.constant0._Z9Ssign_minPKfPfi,"a",@progbits
	.sectionflags	@""
	.align	4
.nv.constant0._Z9Ssign_minPKfPfi:
	.zero		916


//--------------------- .nv.constant0._Z5SxbztPKffS0_S0_Pfi --------------------------
	.section	.nv.constant0._Z5SxbztPKffS0_S0_Pfi,"a",@progbits
	.sectionflags	@""
	.align	4
.nv.constant0._Z5SxbztPKffS0_S0_Pfi:
	.zero		940


//--------------------- .nv.constant0._Z5SbtzxfPKfS0_S0_Pfi --------------------------
	.section	.nv.constant0._Z5SbtzxfPKfS0_S0_Pfi,"a",@progbits
	.sectionflags	@""
	.align	4
.nv.constant0._Z5SbtzxfPKfS0_S0_Pfi:
	.zero		940


//--------------------- .nv.constant0._Z17Scalculate_lambdaPKffS0_S0_S0_Pfi --------------------------
	.section	.nv.constant0._Z17Scalculate_lambdaPKffS0_S0_S0_Pfi,"a",@progbits
	.sectionflags	@""
	.align	4
.nv.constant0._Z17Scalculate_lambdaPKffS0_S0_S0_Pfi:
	.zero		948


//--------------------- .nv.constant0._Z8SmanyOpsfPKfS0_S0_S0_Pfi --------------------------
	.section	.nv.constant0._Z8SmanyOpsfPKfS0_S0_S0_Pfi,"a",@progbits
	.sectionflags	@""
	.align	4
.nv.constant0._Z8SmanyOpsfPKfS0_S0_S0_Pfi:
	.zero		948


//--------------------- .nv.constant0._Z16Sscale_sub_arrayPKffS0_S0_Pfi --------------------------
	.section	.nv.constant0._Z16Sscale_sub_arrayPKffS0_S0_Pfi,"a",@progbits
	.sectionflags	@""
	.align	4
.nv.constant0._Z16Sscale_sub_arrayPKffS0_S0_Pfi:
	.zero		940


//--------------------- .nv.constant0._Z20Scalculate_inner_valPKffS0_Pfi --------------------------
	.section	.nv.constant0._Z20Scalculate_inner_valPKffS0_Pfi,"a",@progbits
	.sectionflags	@""
	.align	4
.nv.constant0._Z20Scalculate_inner_valPKffS0_Pfi:
	.zero		932


//--------------------- .nv.constant0._Z11Sadd_arraysPKfS0_Pfi --------------------------
	.section	.nv.constant0._Z11Sadd_arraysPKfS0_Pfi,"a",@progbits
	.sectionflags	@""
	.align	4
.nv.constant0._Z11Sadd_arraysPKfS0_Pfi:
	.zero		924


//--------------------- .nv.constant0._Z12Sscale_arrayPKfifPf --------------------------
	.section	.nv.constant0._Z12Sscale_arrayPKfifPf,"a",@progbits
	.sectionflags	@""
	.align	4
.nv.constant0._Z12Sscale_arrayPKfifPf:
	.zero		920


//--------------------- .nv.constant0._Z8Sset_nzxPbPKfif --------------------------
	.section	.nv.constant0._Z8Sset_nzxPbPKfif,"a",@progbits
	.sectionflags	@""
	.align	4
.nv.constant0._Z8Sset_nzxPbPKfif:
	.zero		920


//--------------------- .nv.constant0._Z10Sset_arrayPfif --------------------------
	.section	.nv.constant0._Z10Sset_arrayPfif,"a",@progbits
	.sectionflags	@""
	.align	4
.nv.constant0._Z10Sset_arrayPfif:
	.zero		912


//--------------------- .nv.constant0._Z7SshrinkPKffPfi --------------------------
	.section	.nv.constant0._Z7SshrinkPKffPfi,"a",@progbits
	.sectionflags	@""
	.align	4
.nv.constant0._Z7SshrinkPKffPfi:
	.zero		924


//--------------------- SYMBOLS --------------------------

	.type		.nv.reservedSmem.offset0,@object
	.size		.nv.reservedSmem.offset0,0x4
